// auto-generated by cutlass_sweep.sparse_gemm — config: {"arch": "sm_100", "cluster_m": 1, "cluster_n": 1, "dtype": "bf16", "tile_k": 128, "tile_m": 128, "tile_n": 256}
#include "cutlass/cutlass.h"
#include "cutlass/gemm/collective/collective_builder.hpp"
#include "cutlass/gemm/device/gemm_universal_adapter.h"
#include "cutlass/gemm/kernel/gemm_universal.hpp"
#include "cutlass/epilogue/collective/collective_builder.hpp"

using Elem = cutlass::bfloat16_t;
using Acc  = float;
using TileShape    = cute::Shape<cute::_128, cute::_256, cute::_128>;
using ClusterShape = cute::Shape<cute::_1, cute::_1, cute::_1>;

using CollectiveEpilogue = typename cutlass::epilogue::collective::CollectiveBuilder<
    cutlass::arch::Sm100, cutlass::arch::OpClassSparseTensorOp,
    TileShape, ClusterShape,
    cutlass::epilogue::collective::EpilogueTileAuto,
    Acc, Acc,
    Acc, cutlass::layout::ColumnMajor, 128 / cutlass::sizeof_bits<Acc>::value,
    Acc, cutlass::layout::ColumnMajor, 128 / cutlass::sizeof_bits<Acc>::value,
    cutlass::epilogue::TmaWarpSpecialized1Sm
  >::CollectiveOp;

using CollectiveMainloop = typename cutlass::gemm::collective::CollectiveBuilder<
    cutlass::arch::Sm100, cutlass::arch::OpClassSparseTensorOp,
    Elem, cutlass::layout::RowMajor, 2 * 128 / cutlass::sizeof_bits<Elem>::value,
    Elem, cutlass::layout::ColumnMajor, 128 / cutlass::sizeof_bits<Elem>::value,
    Acc,
    TileShape, ClusterShape,
    cutlass::gemm::collective::StageCountAutoCarveoutEpi<CollectiveEpilogue>,
    cutlass::gemm::KernelSparseTmaWarpSpecialized1SmSm100
  >::CollectiveOp;

using GemmKernel = cutlass::gemm::kernel::GemmUniversal<
    cute::Shape<int,int,int,int>,
    CollectiveMainloop,
    CollectiveEpilogue
>;
using Gemm = cutlass::gemm::device::GemmUniversalAdapter<GemmKernel>;

auto* _anchor = &cutlass::device_kernel<GemmKernel>;


// ===== COMPILED SASS (sm_100a) =====

	.target	sm_100a

	.elftype	@"ET_EXEC"


//--------------------- .note.nv.tkinfo           --------------------------
	.section	.note.nv.tkinfo,"",@"SHT_NOTE"
	.sectionflags	@"SHF_NOTE_NV_TKINFO"
	.tkinfo
        /*0018*/ 	.word	0x00000002
        /*0030*/ 	.string	""
        /*0030*/ 	.string	"ptxas"
        /*0030*/ 	.string	"Cuda compilation tools, release 13.0, V13.0.88"
        /*0030*/ 	.string	"Build cuda_13.0.r13.0/compiler.36424714_0"
        /*0030*/ 	.string	"-arch sm_100a -m 64 "



//--------------------- .note.nv.cuinfo           --------------------------
	.section	.note.nv.cuinfo,"",@"SHT_NOTE"
	.sectionflags	@"SHF_NOTE_NV_CUINFO"
        /*0018*/ 	.short	0x0002
        /*001a*/ 	.short	0x0064
        /*001c*/ 	.short	0x0082
	.zero		2


//--------------------- .nv.info                  --------------------------
	.section	.nv.info,"",@"SHT_CUDA_INFO"
	.align	4


	//----- nvinfo : EIATTR_REGCOUNT
	.align		4
        /*0000*/ 	.byte	0x04, 0x2f
        /*0002*/ 	.short	(.L_19 - .L_18)
	.align		4
.L_18:
        /*0004*/ 	.word	index@(_ZN7cutlass13device_kernelINS_4gemm6kernel13GemmUniversalIN4cute5tupleIJiiiiEEENS1_10collective13CollectiveMmaINS1_41MainloopSm100TmaUmmaWarpSpecializedSparseILi2ELi2ELi1ENS5_IJNS4_1CILi1EEESB_SB_EEEEENS5_IJNSA_ILi128EEENSA_ILi256EEESE_EEENS_10bfloat16_tENS5_IJNS4_6LayoutINS5_IJiNS5_IJNSA_ILi2EEEiEEEiEEENS5_IJlNS5_IJSB_SJ_EEElEEEEENSI_INS5_IJNS5_IJNS5_IJNSA_ILi8EEESJ_SP_EEEiEEENS5_IJNS5_IJNSA_ILi16EEESJ_NSA_ILi4EEEEEEiEEEiEEENS5_IJNS5_IJNS5_IJSE_SS_NSA_ILi2048EEEEEENSA_ILi16384EEEEEENS5_IJNS5_IJSB_NSA_ILi1024EEENSA_ILi32EEEEEElEEElEEEEEEEESH_NS5_IJlSB_lEEENS4_8TiledMMAINS4_8MMA_AtomIJNS4_27SM100_MMA_F16BF16_SS_SPARSEISH_SH_fLi128ELi256ELNS4_4UMMA5MajorE0ELS1D_0ELNS1C_7ScaleInE0ELS1E_0EEEEEENSI_ISC_NS5_IJNSA_ILi0EEES1H_S1H_EEEEENS5_IJNS4_10UnderscoreES1K_S1K_EEEEENS4_13SM90_TMA_LOADENS4_14ComposedLayoutINS4_7SwizzleILi3ELi4ELi3EEENS4_25smem_sparse_ptr_flag_bitsILi2ELi16EEENSI_INS5_IJNS5_IJSB_SP_EEENS5_IJSJ_NSA_ILi64EEEEEEEEENS5_IJNS5_IJS1H_SE_EEESM_EEEEEEEvNS4_8identityES1N_NS1O_IS1Q_NS4_18smem_ptr_flag_bitsILi16EEENSI_INS5_IJSP_S1U_EEENS5_IJS1U_SB_EEEEEEEvS21_EENS_8epilogue10collective18CollectiveEpilogueINS29_23Sm100TmaWarpSpecializedILi3ELi2ELi32ELb1ELb0EEEJSG_NS5_IJNSI_ISE_SB_EENSI_IS12_SB_EEEEEfNS5_IJSB_llEEEfS2H_NS29_6fusion15FusionCallbacksIS2D_NS2I_17LinearCombinationIffffLNS_15FloatRoundStyleE2EEESG_S2G_JEEENS4_5SM1004TMEM4LOAD26SM100_TMEM_LOAD_32dp32b32xES1N_NS1O_INS1P_ILi2ELi5ELi2EEENS22_ILi32EEENSI_INS5_IJS12_ST_EEENS5_IJSB_S12_EEEEEEENS4_39AutoVectorizingCopyWithAssumedAlignmentILi128EEENS4_14SM90_TMA_STOREES2X_S2Z_S2Z_EEEvvEEEEvNT_6ParamsE)
        /*0008*/ 	.word	0x0000006f


	//----- nvinfo : EIATTR_FRAME_SIZE
	.align		4
.L_19:
        /*000c*/ 	.byte	0x04, 0x11
        /*000e*/ 	.short	(.L_21 - .L_20)
	.align		4
.L_20:
        /*0010*/ 	.word	index@($__internal_2_$__cuda_sm10x_tcgen05_guardrail_trap_unallocated_columns_being_dealloced)
        /*0014*/ 	.word	0x00000000


	//----- nvinfo : EIATTR_FRAME_SIZE
	.align		4
.L_21:
        /*0018*/ 	.byte	0x04, 0x11
        /*001a*/ 	.short	(.L_23 - .L_22)
	.align		4
.L_22:
        /*001c*/ 	.word	index@($__internal_1_$__cuda_sm10x_tcgen05_guardrail_trap_phase_invalid_during_alloc)
        /*0020*/ 	.word	0x00000000


	//----- nvinfo : EIATTR_FRAME_SIZE
	.align		4
.L_23:
        /*0024*/ 	.byte	0x04, 0x11
        /*0026*/ 	.short	(.L_25 - .L_24)
	.align		4
.L_24:
        /*0028*/ 	.word	index@($__internal_0_$__cuda_sm10x_tcgen05_guardrail_trap_col_being_dealloced_not_returned_by_alloc)
        /*002c*/ 	.word	0x00000000


	//----- nvinfo : EIATTR_FRAME_SIZE
	.align		4
.L_25:
        /*0030*/ 	.byte	0x04, 0x11
        /*0032*/ 	.short	(.L_27 - .L_26)
	.align		4
.L_26:
        /*0034*/ 	.word	index@(_ZN7cutlass13device_kernelINS_4gemm6kernel13GemmUniversalIN4cute5tupleIJiiiiEEENS1_10collective13CollectiveMmaINS1_41MainloopSm100TmaUmmaWarpSpecializedSparseILi2ELi2ELi1ENS5_IJNS4_1CILi1EEESB_SB_EEEEENS5_IJNSA_ILi128EEENSA_ILi256EEESE_EEENS_10bfloat16_tENS5_IJNS4_6LayoutINS5_IJiNS5_IJNSA_ILi2EEEiEEEiEEENS5_IJlNS5_IJSB_SJ_EEElEEEEENSI_INS5_IJNS5_IJNS5_IJNSA_ILi8EEESJ_SP_EEEiEEENS5_IJNS5_IJNSA_ILi16EEESJ_NSA_ILi4EEEEEEiEEEiEEENS5_IJNS5_IJNS5_IJSE_SS_NSA_ILi2048EEEEEENSA_ILi16384EEEEEENS5_IJNS5_IJSB_NSA_ILi1024EEENSA_ILi32EEEEEElEEElEEEEEEEESH_NS5_IJlSB_lEEENS4_8TiledMMAINS4_8MMA_AtomIJNS4_27SM100_MMA_F16BF16_SS_SPARSEISH_SH_fLi128ELi256ELNS4_4UMMA5MajorE0ELS1D_0ELNS1C_7ScaleInE0ELS1E_0EEEEEENSI_ISC_NS5_IJNSA_ILi0EEES1H_S1H_EEEEENS5_IJNS4_10UnderscoreES1K_S1K_EEEEENS4_13SM90_TMA_LOADENS4_14ComposedLayoutINS4_7SwizzleILi3ELi4ELi3EEENS4_25smem_sparse_ptr_flag_bitsILi2ELi16EEENSI_INS5_IJNS5_IJSB_SP_EEENS5_IJSJ_NSA_ILi64EEEEEEEEENS5_IJNS5_IJS1H_SE_EEESM_EEEEEEEvNS4_8identityES1N_NS1O_IS1Q_NS4_18smem_ptr_flag_bitsILi16EEENSI_INS5_IJSP_S1U_EEENS5_IJS1U_SB_EEEEEEEvS21_EENS_8epilogue10collective18CollectiveEpilogueINS29_23Sm100TmaWarpSpecializedILi3ELi2ELi32ELb1ELb0EEEJSG_NS5_IJNSI_ISE_SB_EENSI_IS12_SB_EEEEEfNS5_IJSB_llEEEfS2H_NS29_6fusion15FusionCallbacksIS2D_NS2I_17LinearCombinationIffffLNS_15FloatRoundStyleE2EEESG_S2G_JEEENS4_5SM1004TMEM4LOAD26SM100_TMEM_LOAD_32dp32b32xES1N_NS1O_INS1P_ILi2ELi5ELi2EEENS22_ILi32EEENSI_INS5_IJS12_ST_EEENS5_IJSB_S12_EEEEEEENS4_39AutoVectorizingCopyWithAssumedAlignmentILi128EEENS4_14SM90_TMA_STOREES2X_S2Z_S2Z_EEEvvEEEEvNT_6ParamsE)
        /*0038*/ 	.word	0x00000000


	//----- nvinfo : EIATTR_MIN_STACK_SIZE
	.align		4
.L_27:
        /*003c*/ 	.byte	0x04, 0x12
        /*003e*/ 	.short	(.L_29 - .L_28)
	.align		4
.L_28:
        /*0040*/ 	.word	index@(_ZN7cutlass13device_kernelINS_4gemm6kernel13GemmUniversalIN4cute5tupleIJiiiiEEENS1_10collective13CollectiveMmaINS1_41MainloopSm100TmaUmmaWarpSpecializedSparseILi2ELi2ELi1ENS5_IJNS4_1CILi1EEESB_SB_EEEEENS5_IJNSA_ILi128EEENSA_ILi256EEESE_EEENS_10bfloat16_tENS5_IJNS4_6LayoutINS5_IJiNS5_IJNSA_ILi2EEEiEEEiEEENS5_IJlNS5_IJSB_SJ_EEElEEEEENSI_INS5_IJNS5_IJNS5_IJNSA_ILi8EEESJ_SP_EEEiEEENS5_IJNS5_IJNSA_ILi16EEESJ_NSA_ILi4EEEEEEiEEEiEEENS5_IJNS5_IJNS5_IJSE_SS_NSA_ILi2048EEEEEENSA_ILi16384EEEEEENS5_IJNS5_IJSB_NSA_ILi1024EEENSA_ILi32EEEEEElEEElEEEEEEEESH_NS5_IJlSB_lEEENS4_8TiledMMAINS4_8MMA_AtomIJNS4_27SM100_MMA_F16BF16_SS_SPARSEISH_SH_fLi128ELi256ELNS4_4UMMA5MajorE0ELS1D_0ELNS1C_7ScaleInE0ELS1E_0EEEEEENSI_ISC_NS5_IJNSA_ILi0EEES1H_S1H_EEEEENS5_IJNS4_10UnderscoreES1K_S1K_EEEEENS4_13SM90_TMA_LOADENS4_14ComposedLayoutINS4_7SwizzleILi3ELi4ELi3EEENS4_25smem_sparse_ptr_flag_bitsILi2ELi16EEENSI_INS5_IJNS5_IJSB_SP_EEENS5_IJSJ_NSA_ILi64EEEEEEEEENS5_IJNS5_IJS1H_SE_EEESM_EEEEEEEvNS4_8identityES1N_NS1O_IS1Q_NS4_18smem_ptr_flag_bitsILi16EEENSI_INS5_IJSP_S1U_EEENS5_IJS1U_SB_EEEEEEEvS21_EENS_8epilogue10collective18CollectiveEpilogueINS29_23Sm100TmaWarpSpecializedILi3ELi2ELi32ELb1ELb0EEEJSG_NS5_IJNSI_ISE_SB_EENSI_IS12_SB_EEEEEfNS5_IJSB_llEEEfS2H_NS29_6fusion15FusionCallbacksIS2D_NS2I_17LinearCombinationIffffLNS_15FloatRoundStyleE2EEESG_S2G_JEEENS4_5SM1004TMEM4LOAD26SM100_TMEM_LOAD_32dp32b32xES1N_NS1O_INS1P_ILi2ELi5ELi2EEENS22_ILi32EEENSI_INS5_IJS12_ST_EEENS5_IJSB_S12_EEEEEEENS4_39AutoVectorizingCopyWithAssumedAlignmentILi128EEENS4_14SM90_TMA_STOREES2X_S2Z_S2Z_EEEvvEEEEvNT_6ParamsE)
        /*0044*/ 	.word	0x00000000
.L_29:


//--------------------- .nv.compat                --------------------------
	.section	.nv.compat,"",@"SHT_CUDA_COMPAT_INFO"
	.align	4
        /*0000*/ 	.byte	0x02, 0x09, 0x01, 0x00, 0x02, 0x02, 0x02, 0x00, 0x02, 0x05, 0x05, 0x00, 0x03, 0x07, 0x01, 0x01
        /*0010*/ 	.byte	0x02, 0x03, 0x01, 0x00, 0x02, 0x06, 0x01, 0x00, 0x04, 0x0b, 0x08, 0x00, 0x09, 0x00, 0x00, 0x00
        /*0020*/ 	.byte	0x00, 0x00, 0x00, 0x00


//--------------------- .nv.info._ZN7cutlass13device_kernelINS_4gemm6kernel13GemmUniversalIN4cute5tupleIJiiiiEEENS1_10collective13CollectiveMmaINS1_41MainloopSm100TmaUmmaWarpSpecializedSparseILi2ELi2ELi1ENS5_IJNS4_1CILi1EEESB_SB_EEEEENS5_IJNSA_ILi128EEENSA_ILi256EEESE_EEENS_10bfloat16_tENS5_IJNS4_6LayoutINS5_IJiNS5_IJNSA_ILi2EEEiEEEiEEENS5_IJlNS5_IJSB_SJ_EEElEEEEENSI_INS5_IJNS5_IJNS5_IJNSA_ILi8EEESJ_SP_EEEiEEENS5_IJNS5_IJNSA_ILi16EEESJ_NSA_ILi4EEEEEEiEEEiEEENS5_IJNS5_IJNS5_IJSE_SS_NSA_ILi2048EEEEEENSA_ILi16384EEEEEENS5_IJNS5_IJSB_NSA_ILi1024EEENSA_ILi32EEEEEElEEElEEEEEEEESH_NS5_IJlSB_lEEENS4_8TiledMMAINS4_8MMA_AtomIJNS4_27SM100_MMA_F16BF16_SS_SPARSEISH_SH_fLi128ELi256ELNS4_4UMMA5MajorE0ELS1D_0ELNS1C_7ScaleInE0ELS1E_0EEEEEENSI_ISC_NS5_IJNSA_ILi0EEES1H_S1H_EEEEENS5_IJNS4_10UnderscoreES1K_S1K_EEEEENS4_13SM90_TMA_LOADENS4_14ComposedLayoutINS4_7SwizzleILi3ELi4ELi3EEENS4_25smem_sparse_ptr_flag_bitsILi2ELi16EEENSI_INS5_IJNS5_IJSB_SP_EEENS5_IJSJ_NSA_ILi64EEEEEEEEENS5_IJNS5_IJS1H_SE_EEESM_EEEEEEEvNS4_8identityES1N_NS1O_IS1Q_NS4_18smem_ptr_flag_bitsILi16EEENSI_INS5_IJSP_S1U_EEENS5_IJS1U_SB_EEEEEEEvS21_EENS_8epilogue10collective18CollectiveEpilogueINS29_23Sm100TmaWarpSpecializedILi3ELi2ELi32ELb1ELb0EEEJSG_NS5_IJNSI_ISE_SB_EENSI_IS12_SB_EEEEEfNS5_IJSB_llEEEfS2H_NS29_6fusion15FusionCallbacksIS2D_NS2I_17LinearCombinationIffffLNS_15FloatRoundStyleE2EEESG_S2G_JEEENS4_5SM1004TMEM4LOAD26SM100_TMEM_LOAD_32dp32b32xES1N_NS1O_INS1P_ILi2ELi5ELi2EEENS22_ILi32EEENSI_INS5_IJS12_ST_EEENS5_IJSB_S12_EEEEEEENS4_39AutoVectorizingCopyWithAssumedAlignmentILi128EEENS4_14SM90_TMA_STOREES2X_S2Z_S2Z_EEEvvEEEEvNT_6ParamsE --------------------------
	.section	.nv.info._ZN7cutlass13device_kernelINS_4gemm6kernel13GemmUniversalIN4cute5tupleIJiiiiEEENS1_10collective13CollectiveMmaINS1_41MainloopSm100TmaUmmaWarpSpecializedSparseILi2ELi2ELi1ENS5_IJNS4_1CILi1EEESB_SB_EEEEENS5_IJNSA_ILi128EEENSA_ILi256EEESE_EEENS_10bfloat16_tENS5_IJNS4_6LayoutINS5_IJiNS5_IJNSA_ILi2EEEiEEEiEEENS5_IJlNS5_IJSB_SJ_EEElEEEEENSI_INS5_IJNS5_IJNS5_IJNSA_ILi8EEESJ_SP_EEEiEEENS5_IJNS5_IJNSA_ILi16EEESJ_NSA_ILi4EEEEEEiEEEiEEENS5_IJNS5_IJNS5_IJSE_SS_NSA_ILi2048EEEEEENSA_ILi16384EEEEEENS5_IJNS5_IJSB_NSA_ILi1024EEENSA_ILi32EEEEEElEEElEEEEEEEESH_NS5_IJlSB_lEEENS4_8TiledMMAINS4_8MMA_AtomIJNS4_27SM100_MMA_F16BF16_SS_SPARSEISH_SH_fLi128ELi256ELNS4_4UMMA5MajorE0ELS1D_0ELNS1C_7ScaleInE0ELS1E_0EEEEEENSI_ISC_NS5_IJNSA_ILi0EEES1H_S1H_EEEEENS5_IJNS4_10UnderscoreES1K_S1K_EEEEENS4_13SM90_TMA_LOADENS4_14ComposedLayoutINS4_7SwizzleILi3ELi4ELi3EEENS4_25smem_sparse_ptr_flag_bitsILi2ELi16EEENSI_INS5_IJNS5_IJSB_SP_EEENS5_IJSJ_NSA_ILi64EEEEEEEEENS5_IJNS5_IJS1H_SE_EEESM_EEEEEEEvNS4_8identityES1N_NS1O_IS1Q_NS4_18smem_ptr_flag_bitsILi16EEENSI_INS5_IJSP_S1U_EEENS5_IJS1U_SB_EEEEEEEvS21_EENS_8epilogue10collective18CollectiveEpilogueINS29_23Sm100TmaWarpSpecializedILi3ELi2ELi32ELb1ELb0EEEJSG_NS5_IJNSI_ISE_SB_EENSI_IS12_SB_EEEEEfNS5_IJSB_llEEEfS2H_NS29_6fusion15FusionCallbacksIS2D_NS2I_17LinearCombinationIffffLNS_15FloatRoundStyleE2EEESG_S2G_JEEENS4_5SM1004TMEM4LOAD26SM100_TMEM_LOAD_32dp32b32xES1N_NS1O_INS1P_ILi2ELi5ELi2EEENS22_ILi32EEENSI_INS5_IJS12_ST_EEENS5_IJSB_S12_EEEEEEENS4_39AutoVectorizingCopyWithAssumedAlignmentILi128EEENS4_14SM90_TMA_STOREES2X_S2Z_S2Z_EEEvvEEEEvNT_6ParamsE,"",@"SHT_CUDA_INFO"
	.sectionflags	@""
	.align	4


	//----- nvinfo : EIATTR_CUDA_API_VERSION
	.align		4
        /*0000*/ 	.byte	0x04, 0x37
        /*0002*/ 	.short	(.L_31 - .L_30)
.L_30:
        /*0004*/ 	.word	0x00000082


	//----- nvinfo : EIATTR_KPARAM_INFO
	.align		4
.L_31:
        /*0008*/ 	.byte	0x04, 0x17
        /*000a*/ 	.short	(.L_33 - .L_32)
.L_32:
        /*000c*/ 	.word	0x00000000
        /*0010*/ 	.short	0x0000
        /*0012*/ 	.short	0x0000
        /*0014*/ 	.byte	0x00, 0xf0, 0x01, 0x28


	//----- nvinfo : EIATTR_AT_ENTRY_FRAGMENTS
	.align		4
.L_33:
        /*0018*/ 	.byte	0x04, 0x4f
        /*001a*/ 	.short	(.L_35 - .L_34)


	//   ....[0]....
.L_34:
        /*001c*/ 	.word	0x00000006


	//----- nvinfo : EIATTR_RESERVED_SMEM_USED
	.align		4
.L_35:
        /*0020*/ 	.byte	0x01, 0x41
	.zero		2


	//----- nvinfo : EIATTR_SPARSE_MMA_MASK
	.align		4
        /*0024*/ 	.byte	0x03, 0x50
        /*0026*/ 	.short	0x0040


	//----- nvinfo : EIATTR_TCGEN05_1CTA_USED
	.align		4
        /*0028*/ 	.byte	0x01, 0x51
	.zero		2


	//----- nvinfo : EIATTR_MAXREG_COUNT
	.align		4
        /*002c*/ 	.byte	0x03, 0x1b
        /*002e*/ 	.short	0x00ff


	//----- nvinfo : EIATTR_NUM_BARRIERS
	.align		4
        /*0030*/ 	.byte	0x02, 0x4c
        /*0032*/ 	.byte	0x07
	.zero		1


	//----- nvinfo : EIATTR_EXTERNS
	.align		4
        /*0034*/ 	.byte	0x04, 0x0f
        /*0036*/ 	.short	(.L_37 - .L_36)


	//   ....[0]....
	.align		4
.L_36:
        /*0038*/ 	.word	index@(__assertfail)


	//----- nvinfo : EIATTR_MERCURY_ISA_VERSION
	.align		4
.L_37:
        /*003c*/ 	.byte	0x03, 0x5f
        /*003e*/ 	.short	0x0101


	//----- nvinfo : EIATTR_INT_WARP_WIDE_INSTR_OFFSETS
	.align		4
        /*0040*/ 	.byte	0x04, 0x31
        /*0042*/ 	.short	(.L_39 - .L_38)


	//   ....[0]....
.L_38:
        /*0044*/ 	.word	0x00000cb0


	//   ....[1]....
        /*0048*/ 	.word	0x00000eb0


	//   ....[2]....
        /*004c*/ 	.word	0x000034a0


	//   ....[3]....
        /*0050*/ 	.word	0x000034c0


	//   ....[4]....
        /*0054*/ 	.word	0x000034f0


	//   ....[5]....
        /*0058*/ 	.word	0x00004140


	//   ....[6]....
        /*005c*/ 	.word	0x00004170


	//   ....[7]....
        /*0060*/ 	.word	0x000042d0


	//   ....[8]....
        /*0064*/ 	.word	0x00004310


	//   ....[9]....
        /*0068*/ 	.word	0x000043c0


	//   ....[10]....
        /*006c*/ 	.word	0x00004500


	//   ....[11]....
        /*0070*/ 	.word	0x00004520


	//   ....[12]....
        /*0074*/ 	.word	0x00004660


	//   ....[13]....
        /*0078*/ 	.word	0x000046c0


	//   ....[14]....
        /*007c*/ 	.word	0x00004770


	//   ....[15]....
        /*0080*/ 	.word	0x000048d0


	//   ....[16]....
        /*0084*/ 	.word	0x000048e0


	//   ....[17]....
        /*0088*/ 	.word	0x00004a00


	//   ....[18]....
        /*008c*/ 	.word	0x00004a60


	//   ....[19]....
        /*0090*/ 	.word	0x00004b10


	//   ....[20]....
        /*0094*/ 	.word	0x00004c30


	//   ....[21]....
        /*0098*/ 	.word	0x00004cb0


	//   ....[22]....
        /*009c*/ 	.word	0x00004df0


	//   ....[23]....
        /*00a0*/ 	.word	0x00004e30


	//   ....[24]....
        /*00a4*/ 	.word	0x00004e90


	//   ....[25]....
        /*00a8*/ 	.word	0x00004f50


	//   ....[26]....
        /*00ac*/ 	.word	0x00004fd0


	//   ....[27]....
        /*00b0*/ 	.word	0x00005110


	//   ....[28]....
        /*00b4*/ 	.word	0x00005150


	//   ....[29]....
        /*00b8*/ 	.word	0x000051d0


	//   ....[30]....
        /*00bc*/ 	.word	0x000052b0


	//   ....[31]....
        /*00c0*/ 	.word	0x000052c0


	//   ....[32]....
        /*00c4*/ 	.word	0x000053e0


	//   ....[33]....
        /*00c8*/ 	.word	0x00005440


	//   ....[34]....
        /*00cc*/ 	.word	0x000054f0


	//   ....[35]....
        /*00d0*/ 	.word	0x00005630


	//   ....[36]....
        /*00d4*/ 	.word	0x00005650


	//   ....[37]....
        /*00d8*/ 	.word	0x00005780


	//   ....[38]....
        /*00dc*/ 	.word	0x000057e0


	//   ....[39]....
        /*00e0*/ 	.word	0x00005890


	//   ....[40]....
        /*00e4*/ 	.word	0x000059f0


	//   ....[41]....
        /*00e8*/ 	.word	0x00005a40


	//   ....[42]....
        /*00ec*/ 	.word	0x00005b60


	//   ....[43]....
        /*00f0*/ 	.word	0x00005bc0


	//   ....[44]....
        /*00f4*/ 	.word	0x00005c70


	//----- nvinfo : EIATTR_COOP_GROUP_MASK_REGIDS
	.align		4
.L_39:
        /*00f8*/ 	.byte	0x04, 0x29
        /*00fa*/ 	.short	(.L_41 - .L_40)


	//   ....[0]....
.L_40:
        /*00fc*/ 	.word	0xffffffff


	//   ....[1]....
        /*0100*/ 	.word	0xffffffff


	//   ....[2]....
        /*0104*/ 	.word	0xffffffff


	//   ....[3]....
        /*0108*/ 	.word	0xffffffff


	//   ....[4]....
        /*010c*/ 	.word	0xffffffff


	//   ....[5]....
        /*0110*/ 	.word	0xffffffff


	//   ....[6]....
        /*0114*/ 	.word	0xffffffff


	//   ....[7]....
        /*0118*/ 	.word	0xffffffff


	//   ....[8]....
        /*011c*/ 	.word	0xffffffff


	//   ....[9]....
        /*0120*/ 	.word	0xffffffff


	//   ....[10]....
        /*0124*/ 	.word	0xffffffff


	//   ....[11]....
        /*0128*/ 	.word	0xffffffff


	//   ....[12]....
        /*012c*/ 	.word	0xffffffff


	//----- nvinfo : EIATTR_COOP_GROUP_INSTR_OFFSETS
	.align		4
.L_41:
        /*0130*/ 	.byte	0x04, 0x28
        /*0132*/ 	.short	(.L_43 - .L_42)


	//   ....[0]....
.L_42:
        /*0134*/ 	.word	0x00000080


	//   ....[1]....
        /*0138*/ 	.word	0x00000520


	//   ....[2]....
        /*013c*/ 	.word	0x00000630


	//   ....[3]....
        /*0140*/ 	.word	0x000007b0


	//   ....[4]....
        /*0144*/ 	.word	0x000008b0


	//   ....[5]....
        /*0148*/ 	.word	0x00000a20


	//   ....[6]....
        /*014c*/ 	.word	0x00000b60


	//   ....[7]....
        /*0150*/ 	.word	0x00001a90


	//   ....[8]....
        /*0154*/ 	.word	0x000027f0


	//   ....[9]....
        /*0158*/ 	.word	0x00002a00


	//   ....[10]....
        /*015c*/ 	.word	0x00002a30


	//   ....[11]....
        /*0160*/ 	.word	0x00003380


	//   ....[12]....
        /*0164*/ 	.word	0x000035b0


	//----- nvinfo : EIATTR_VRC_CTA_INIT_COUNT
	.align		4
.L_43:
        /*0168*/ 	.byte	0x02, 0x4a
        /*016a*/ 	.byte	0x80
	.zero		1


	//----- nvinfo : EIATTR_SYSCALL_OFFSETS
	.align		4
        /*016c*/ 	.byte	0x04, 0x46
        /*016e*/ 	.short	(.L_45 - .L_44)


	//   ....[0]....
.L_44:
        /*0170*/ 	.word	0x000069e0


	//   ....[1]....
        /*0174*/ 	.word	0x00006ad0


	//   ....[2]....
        /*0178*/ 	.word	0x000076e0


	//   ....[3]....
        /*017c*/ 	.word	0x000085f0


	//   ....[4]....
        /*0180*/ 	.word	0x00009530


	//   ....[5]....
        /*0184*/ 	.word	0x0000a480


	//   ....[6]....
        /*0188*/ 	.word	0x0000b3d0


	//   ....[7]....
        /*018c*/ 	.word	0x0000c320


	//   ....[8]....
        /*0190*/ 	.word	0x0000d270


	//   ....[9]....
        /*0194*/ 	.word	0x0000e160


	//----- nvinfo : EIATTR_MBARRIER_INSTR_OFFSETS
	.align		4
.L_45:
        /*0198*/ 	.byte	0x04, 0x39
        /*019a*/ 	.short	(.L_47 - .L_46)


	//   ....[0]....
.L_46:
        /*019c*/ 	.word	0x000005e0
        /*01a0*/ 	.word	0x000000ff
        /*01a4*/ 	.word	0x00000000
        /*01a8*/ 	.short	0x0100
        /*01aa*/ 	.byte	0x04
	.zero		1


	//   ....[1]....
        /*01ac*/ 	.word	0x000005f0
        /*01b0*/ 	.word	0x000000ff
        /*01b4*/ 	.word	0x00000010
        /*01b8*/ 	.short	0x0100
        /*01ba*/ 	.byte	0x04
	.zero		1


	//   ....[2]....
        /*01bc*/ 	.word	0x00000600
        /*01c0*/ 	.word	0x000000ff
        /*01c4*/ 	.word	0x00000008
        /*01c8*/ 	.short	0x0100
        /*01ca*/ 	.byte	0x04
	.zero		1


	//   ....[3]....
        /*01cc*/ 	.word	0x00000610
        /*01d0*/ 	.word	0x000000ff
        /*01d4*/ 	.word	0x00000018
        /*01d8*/ 	.short	0x0100
        /*01da*/ 	.byte	0x04
	.zero		1


	//   ....[4]....
        /*01dc*/ 	.word	0x00000740
        /*01e0*/ 	.word	0x000000ff
        /*01e4*/ 	.word	0x00000020
        /*01e8*/ 	.short	0x0100
        /*01ea*/ 	.byte	0x04
	.zero		1


	//   ....[5]....
        /*01ec*/ 	.word	0x00000750
        /*01f0*/ 	.word	0x000000ff
        /*01f4*/ 	.word	0x00000038
        /*01f8*/ 	.short	0x0100
        /*01fa*/ 	.byte	0x04
	.zero		1


	//   ....[6]....
        /*01fc*/ 	.word	0x00000760
        /*0200*/ 	.word	0x000000ff
        /*0204*/ 	.word	0x00000028
        /*0208*/ 	.short	0x0100
        /*020a*/ 	.byte	0x04
	.zero		1


	//   ....[7]....
        /*020c*/ 	.word	0x00000770
        /*0210*/ 	.word	0x000000ff
        /*0214*/ 	.word	0x00000040
        /*0218*/ 	.short	0x0100
        /*021a*/ 	.byte	0x04
	.zero		1


	//   ....[8]....
        /*021c*/ 	.word	0x00000780
        /*0220*/ 	.word	0x000000ff
        /*0224*/ 	.word	0x00000030
        /*0228*/ 	.short	0x0100
        /*022a*/ 	.byte	0x04
	.zero		1


	//   ....[9]....
        /*022c*/ 	.word	0x00000790
        /*0230*/ 	.word	0x000000ff
        /*0234*/ 	.word	0x00000048
        /*0238*/ 	.short	0x0100
        /*023a*/ 	.byte	0x04
	.zero		1


	//   ....[10]....
        /*023c*/ 	.word	0x00000880
        /*0240*/ 	.word	0x000000ff
        /*0244*/ 	.word	0x00000050
        /*0248*/ 	.short	0x0100
        /*024a*/ 	.byte	0x06
	.zero		1


	//   ....[11]....
        /*024c*/ 	.word	0x00000890
        /*0250*/ 	.word	0x000000ff
        /*0254*/ 	.word	0x00000058
        /*0258*/ 	.short	0x0100
        /*025a*/ 	.byte	0x06
	.zero		1


	//   ....[12]....
        /*025c*/ 	.word	0x000009d0
        /*0260*/ 	.word	0x000000ff
        /*0264*/ 	.word	0x00000060
        /*0268*/ 	.short	0x0100
        /*026a*/ 	.byte	0x06
	.zero		1


	//   ....[13]....
        /*026c*/ 	.word	0x000009e0
        /*0270*/ 	.word	0x000000ff
        /*0274*/ 	.word	0x00000070
        /*0278*/ 	.short	0x0100
        /*027a*/ 	.byte	0x06
	.zero		1


	//   ....[14]....
        /*027c*/ 	.word	0x000009f0
        /*0280*/ 	.word	0x000000ff
        /*0284*/ 	.word	0x00000068
        /*0288*/ 	.short	0x0100
        /*028a*/ 	.byte	0x06
	.zero		1


	//   ....[15]....
        /*028c*/ 	.word	0x00000a00
        /*0290*/ 	.word	0x000000ff
        /*0294*/ 	.word	0x00000078
        /*0298*/ 	.short	0x0100
        /*029a*/ 	.byte	0x06
	.zero		1


	//   ....[16]....
        /*029c*/ 	.word	0x00000b30
        /*02a0*/ 	.word	0x000000ff
        /*02a4*/ 	.word	0x00000080
        /*02a8*/ 	.short	0x0100
        /*02aa*/ 	.byte	0x04
	.zero		1


	//   ....[17]....
        /*02ac*/ 	.word	0x00000b40
        /*02b0*/ 	.word	0x000000ff
        /*02b4*/ 	.word	0x00000088
        /*02b8*/ 	.short	0x0100
        /*02ba*/ 	.byte	0x04
	.zero		1


	//   ....[18]....
        /*02bc*/ 	.word	0x00000c60
        /*02c0*/ 	.word	0x000000ff
        /*02c4*/ 	.word	0x00000090
        /*02c8*/ 	.short	0x0100
        /*02ca*/ 	.byte	0x04
	.zero		1


	//   ....[19]....
        /*02cc*/ 	.word	0x00000c70
        /*02d0*/ 	.word	0x000000ff
        /*02d4*/ 	.word	0x000000a0
        /*02d8*/ 	.short	0x0100
        /*02da*/ 	.byte	0x04
	.zero		1


	//   ....[20]....
        /*02dc*/ 	.word	0x00000c80
        /*02e0*/ 	.word	0x000000ff
        /*02e4*/ 	.word	0x00000098
        /*02e8*/ 	.short	0x0100
        /*02ea*/ 	.byte	0x04
	.zero		1


	//   ....[21]....
        /*02ec*/ 	.word	0x00000c90
        /*02f0*/ 	.word	0x000000ff
        /*02f4*/ 	.word	0x000000a8
        /*02f8*/ 	.short	0x0100
        /*02fa*/ 	.byte	0x04
	.zero		1


	//   ....[22]....
        /*02fc*/ 	.word	0x00000ef0
        /*0300*/ 	.word	0x000000ff
        /*0304*/ 	.word	0x000000b0
        /*0308*/ 	.short	0x0100
        /*030a*/ 	.byte	0x06
	.zero		1


	//   ....[23]....
        /*030c*/ 	.word	0x00001630
        /*0310*/ 	.word	0x00000003
        /*0314*/ 	.word	0x000000a0
        /*0318*/ 	.short	0x010a
        /*031a*/ 	.byte	0xff
	.zero		1


	//   ....[24]....
        /*031c*/ 	.word	0x00001660
        /*0320*/ 	.word	0x00000003
        /*0324*/ 	.word	0x00000090
        /*0328*/ 	.short	0x0101
        /*032a*/ 	.byte	0xff
	.zero		1


	//   ....[25]....
        /*032c*/ 	.word	0x000016d0
        /*0330*/ 	.word	0x000000ff
        /*0334*/ 	.word	0x00000010
        /*0338*/ 	.short	0x010a
        /*033a*/ 	.byte	0x04
	.zero		1


	//   ....[26]....
        /*033c*/ 	.word	0x00001800
        /*0340*/ 	.word	0x000000ff
        /*0344*/ 	.word	0x00000010
        /*0348*/ 	.short	0x010a
        /*034a*/ 	.byte	0x21
	.zero		1


	//   ....[27]....
        /*034c*/ 	.word	0x00001910
        /*0350*/ 	.word	0x000000ff
        /*0354*/ 	.word	0x00000010
        /*0358*/ 	.short	0x010a
        /*035a*/ 	.byte	0x05
	.zero		1


	//   ....[28]....
        /*035c*/ 	.word	0x00001a70
        /*0360*/ 	.word	0x000000ff
        /*0364*/ 	.word	0x00000058
        /*0368*/ 	.short	0x0101
        /*036a*/ 	.byte	0x06
	.zero		1


	//   ....[29]....
        /*036c*/ 	.word	0x00001aa0
        /*0370*/ 	.word	0x00000003
        /*0374*/ 	.word	0x00000060
        /*0378*/ 	.short	0x010a
        /*037a*/ 	.byte	0xff
	.zero		1


	//   ....[30]....
        /*037c*/ 	.word	0x00001bf0
        /*0380*/ 	.word	0x00000000
        /*0384*/ 	.word	0x00000000
        /*0388*/ 	.short	0x0101
        /*038a*/ 	.byte	0xff
	.zero		1


	//   ....[31]....
        /*038c*/ 	.word	0x00002180
        /*0390*/ 	.word	0x000000ff
        /*0394*/ 	.word	0x00000000
        /*0398*/ 	.short	0x010a
        /*039a*/ 	.byte	0x04
	.zero		1


	//   ....[32]....
        /*039c*/ 	.word	0x00002220
        /*03a0*/ 	.word	0x00000000
        /*03a4*/ 	.word	0x00000000
        /*03a8*/ 	.short	0x010a
        /*03aa*/ 	.byte	0xff
	.zero		1


	//   ....[33]....
        /*03ac*/ 	.word	0x00002340
        /*03b0*/ 	.word	0x00000002
        /*03b4*/ 	.word	0x00000090
        /*03b8*/ 	.short	0x010a
        /*03ba*/ 	.byte	0xff
	.zero		1


	//   ....[34]....
        /*03bc*/ 	.word	0x000023a0
        /*03c0*/ 	.word	0x00000004
        /*03c4*/ 	.word	0x00000000
        /*03c8*/ 	.short	0x0101
        /*03ca*/ 	.byte	0xff
	.zero		1


	//   ....[35]....
        /*03cc*/ 	.word	0x000023c0
        /*03d0*/ 	.word	0x000000ff
        /*03d4*/ 	.word	0x00000070
        /*03d8*/ 	.short	0x010a
        /*03da*/ 	.byte	0x04
	.zero		1


	//   ....[36]....
        /*03dc*/ 	.word	0x000024e0
        /*03e0*/ 	.word	0x00000002
        /*03e4*/ 	.word	0x00000060
        /*03e8*/ 	.short	0x010a
        /*03ea*/ 	.byte	0xff
	.zero		1


	//   ....[37]....
        /*03ec*/ 	.word	0x000025f0
        /*03f0*/ 	.word	0x00000002
        /*03f4*/ 	.word	0x00000000
        /*03f8*/ 	.short	0x0101
        /*03fa*/ 	.byte	0xff
	.zero		1


	//   ....[38]....
        /*03fc*/ 	.word	0x00002680
        /*0400*/ 	.word	0x000000ff
        /*0404*/ 	.word	0x00000070
        /*0408*/ 	.short	0x0106
        /*040a*/ 	.byte	0x04
	.zero		1


	//   ....[39]....
        /*040c*/ 	.word	0x000026a0
        /*0410*/ 	.word	0x000000ff
        /*0414*/ 	.word	0x00000070
        /*0418*/ 	.short	0x010a
        /*041a*/ 	.byte	0x04
	.zero		1


	//   ....[40]....
        /*041c*/ 	.word	0x00002730
        /*0420*/ 	.word	0x000000ff
        /*0424*/ 	.word	0x00000070
        /*0428*/ 	.short	0x0106
        /*042a*/ 	.byte	0x07
	.zero		1


	//   ....[41]....
        /*042c*/ 	.word	0x00002770
        /*0430*/ 	.word	0x00000000
        /*0434*/ 	.word	0x00000070
        /*0438*/ 	.short	0x010a
        /*043a*/ 	.byte	0xff
	.zero		1


	//   ....[42]....
        /*043c*/ 	.word	0x00002d70
        /*0440*/ 	.word	0x00000000
        /*0444*/ 	.word	0x00000060
        /*0448*/ 	.short	0x010a
        /*044a*/ 	.byte	0xff
	.zero		1


	//   ....[43]....
        /*044c*/ 	.word	0x00002e30
        /*0450*/ 	.word	0x00000000
        /*0454*/ 	.word	0x00000000
        /*0458*/ 	.short	0x0101
        /*045a*/ 	.byte	0xff
	.zero		1


	//   ....[44]....
        /*045c*/ 	.word	0x00002ef0
        /*0460*/ 	.word	0x000000ff
        /*0464*/ 	.word	0x00000000
        /*0468*/ 	.short	0x010a
        /*046a*/ 	.byte	0x04
	.zero		1


	//   ....[45]....
        /*046c*/ 	.word	0x00002f60
        /*0470*/ 	.word	0x000000ff
        /*0474*/ 	.word	0x00000000
        /*0478*/ 	.short	0x010a
        /*047a*/ 	.byte	0x08
	.zero		1


	//   ....[46]....
        /*047c*/ 	.word	0x00003050
        /*0480*/ 	.word	0x000000ff
        /*0484*/ 	.word	0x00000000
        /*0488*/ 	.short	0x010a
        /*048a*/ 	.byte	0x04
	.zero		1


	//   ....[47]....
        /*048c*/ 	.word	0x00003090
        /*0490*/ 	.word	0x000000ff
        /*0494*/ 	.word	0x00000088
        /*0498*/ 	.short	0x010a
        /*049a*/ 	.byte	0x0d
	.zero		1


	//   ....[48]....
        /*049c*/ 	.word	0x00003360
        /*04a0*/ 	.word	0x000000ff
        /*04a4*/ 	.word	0x000000b0
        /*04a8*/ 	.short	0x010a
        /*04aa*/ 	.byte	0x0d
	.zero		1


	//   ....[49]....
        /*04ac*/ 	.word	0x00003880
        /*04b0*/ 	.word	0x00000008
        /*04b4*/ 	.word	0x00000060
        /*04b8*/ 	.short	0x010a
        /*04ba*/ 	.byte	0xff
	.zero		1


	//   ....[50]....
        /*04bc*/ 	.word	0x000039f0
        /*04c0*/ 	.word	0x00000000
        /*04c4*/ 	.word	0x00000000
        /*04c8*/ 	.short	0x0101
        /*04ca*/ 	.byte	0xff
	.zero		1


	//   ....[51]....
        /*04cc*/ 	.word	0x00003ec0
        /*04d0*/ 	.word	0x000000ff
        /*04d4*/ 	.word	0x00000058
        /*04d8*/ 	.short	0x010a
        /*04da*/ 	.byte	0x20
	.zero		1


	//   ....[52]....
        /*04dc*/ 	.word	0x000040a0
        /*04e0*/ 	.word	0x000000ff
        /*04e4*/ 	.word	0x00000038
        /*04e8*/ 	.short	0x010a
        /*04ea*/ 	.byte	0x10
	.zero		1


	//   ....[53]....
        /*04ec*/ 	.word	0x00004400
        /*04f0*/ 	.word	0x000000ff
        /*04f4*/ 	.word	0x00000020
        /*04f8*/ 	.short	0x010b
        /*04fa*/ 	.byte	0x10
	.zero		1


	//   ....[54]....
        /*04fc*/ 	.word	0x00004480
        /*0500*/ 	.word	0x000000ff
        /*0504*/ 	.word	0x00000000
        /*0508*/ 	.short	0x0101
        /*050a*/ 	.byte	0x04
	.zero		1


	//   ....[55]....
        /*050c*/ 	.word	0x000044a0
        /*0510*/ 	.word	0x000000ff
        /*0514*/ 	.word	0x00000038
        /*0518*/ 	.short	0x010a
        /*051a*/ 	.byte	0x11
	.zero		1


	//   ....[56]....
        /*051c*/ 	.word	0x000047b0
        /*0520*/ 	.word	0x000000ff
        /*0524*/ 	.word	0x00000020
        /*0528*/ 	.short	0x010b
        /*052a*/ 	.byte	0x11
	.zero		1


	//   ....[57]....
        /*052c*/ 	.word	0x00004830
        /*0530*/ 	.word	0x000000ff
        /*0534*/ 	.word	0x00000000
        /*0538*/ 	.short	0x0101
        /*053a*/ 	.byte	0x04
	.zero		1


	//   ....[58]....
        /*053c*/ 	.word	0x00004850
        /*0540*/ 	.word	0x000000ff
        /*0544*/ 	.word	0x00000038
        /*0548*/ 	.short	0x010a
        /*054a*/ 	.byte	0x10
	.zero		1


	//   ....[59]....
        /*054c*/ 	.word	0x00004b50
        /*0550*/ 	.word	0x000000ff
        /*0554*/ 	.word	0x00000020
        /*0558*/ 	.short	0x010b
        /*055a*/ 	.byte	0x10
	.zero		1


	//   ....[60]....
        /*055c*/ 	.word	0x00004bd0
        /*0560*/ 	.word	0x000000ff
        /*0564*/ 	.word	0x00000000
        /*0568*/ 	.short	0x0101
        /*056a*/ 	.byte	0x04
	.zero		1


	//   ....[61]....
        /*056c*/ 	.word	0x00004bf0
        /*0570*/ 	.word	0x000000ff
        /*0574*/ 	.word	0x00000038
        /*0578*/ 	.short	0x010a
        /*057a*/ 	.byte	0x15
	.zero		1


	//   ....[62]....
        /*057c*/ 	.word	0x00004ed0
        /*0580*/ 	.word	0x000000ff
        /*0584*/ 	.word	0x00000020
        /*0588*/ 	.short	0x010b
        /*058a*/ 	.byte	0x15
	.zero		1


	//   ....[63]....
        /*058c*/ 	.word	0x00004ef0
        /*0590*/ 	.word	0x000000ff
        /*0594*/ 	.word	0x00000000
        /*0598*/ 	.short	0x0101
        /*059a*/ 	.byte	0x04
	.zero		1


	//   ....[64]....
        /*059c*/ 	.word	0x00004f10
        /*05a0*/ 	.word	0x000000ff
        /*05a4*/ 	.word	0x00000038
        /*05a8*/ 	.short	0x010a
        /*05aa*/ 	.byte	0x06
	.zero		1


	//   ....[65]....
        /*05ac*/ 	.word	0x00005210
        /*05b0*/ 	.word	0x000000ff
        /*05b4*/ 	.word	0x00000020
        /*05b8*/ 	.short	0x010b
        /*05ba*/ 	.byte	0x06
	.zero		1


	//   ....[66]....
        /*05bc*/ 	.word	0x00005220
        /*05c0*/ 	.word	0x000000ff
        /*05c4*/ 	.word	0x00000000
        /*05c8*/ 	.short	0x0101
        /*05ca*/ 	.byte	0x04
	.zero		1


	//   ....[67]....
        /*05cc*/ 	.word	0x00005230
        /*05d0*/ 	.word	0x000000ff
        /*05d4*/ 	.word	0x00000038
        /*05d8*/ 	.short	0x010a
        /*05da*/ 	.byte	0x10
	.zero		1


	//   ....[68]....
        /*05dc*/ 	.word	0x00005530
        /*05e0*/ 	.word	0x000000ff
        /*05e4*/ 	.word	0x00000020
        /*05e8*/ 	.short	0x010b
        /*05ea*/ 	.byte	0x10
	.zero		1


	//   ....[69]....
        /*05ec*/ 	.word	0x000055b0
        /*05f0*/ 	.word	0x000000ff
        /*05f4*/ 	.word	0x00000000
        /*05f8*/ 	.short	0x0101
        /*05fa*/ 	.byte	0x04
	.zero		1


	//   ....[70]....
        /*05fc*/ 	.word	0x000055d0
        /*0600*/ 	.word	0x000000ff
        /*0604*/ 	.word	0x00000038
        /*0608*/ 	.short	0x010a
        /*060a*/ 	.byte	0x11
	.zero		1


	//   ....[71]....
        /*060c*/ 	.word	0x000058d0
        /*0610*/ 	.word	0x000000ff
        /*0614*/ 	.word	0x00000020
        /*0618*/ 	.short	0x010b
        /*061a*/ 	.byte	0x11
	.zero		1


	//   ....[72]....
        /*061c*/ 	.word	0x00005950
        /*0620*/ 	.word	0x000000ff
        /*0624*/ 	.word	0x00000000
        /*0628*/ 	.short	0x0101
        /*062a*/ 	.byte	0x04
	.zero		1


	//   ....[73]....
        /*062c*/ 	.word	0x00005970
        /*0630*/ 	.word	0x000000ff
        /*0634*/ 	.word	0x00000038
        /*0638*/ 	.short	0x010a
        /*063a*/ 	.byte	0x10
	.zero		1


	//   ....[74]....
        /*063c*/ 	.word	0x00005cd0
        /*0640*/ 	.word	0x000000ff
        /*0644*/ 	.word	0x00000020
        /*0648*/ 	.short	0x010b
        /*064a*/ 	.byte	0x10
	.zero		1


	//   ....[75]....
        /*064c*/ 	.word	0x00005d50
        /*0650*/ 	.word	0x000000ff
        /*0654*/ 	.word	0x00000000
        /*0658*/ 	.short	0x0101
        /*065a*/ 	.byte	0x04
	.zero		1


	//   ....[76]....
        /*065c*/ 	.word	0x00005da0
        /*0660*/ 	.word	0x000000ff
        /*0664*/ 	.word	0x00000000
        /*0668*/ 	.short	0x010a
        /*066a*/ 	.byte	0x04
	.zero		1


	//   ....[77]....
        /*066c*/ 	.word	0x00005e30
        /*0670*/ 	.word	0x000000ff
        /*0674*/ 	.word	0x00000000
        /*0678*/ 	.short	0x010a
        /*067a*/ 	.byte	0x05
	.zero		1


	//   ....[78]....
        /*067c*/ 	.word	0x00005ed0
        /*0680*/ 	.word	0x00000000
        /*0684*/ 	.word	0x00000000
        /*0688*/ 	.short	0x010a
        /*068a*/ 	.byte	0xff
	.zero		1


	//   ....[79]....
        /*068c*/ 	.word	0x00006240
        /*0690*/ 	.word	0x00000000
        /*0694*/ 	.word	0x00000060
        /*0698*/ 	.short	0x010a
        /*069a*/ 	.byte	0xff
	.zero		1


	//   ....[80]....
        /*069c*/ 	.word	0x00006310
        /*06a0*/ 	.word	0x00000000
        /*06a4*/ 	.word	0x00000000
        /*06a8*/ 	.short	0x0101
        /*06aa*/ 	.byte	0xff
	.zero		1


	//   ....[81]....
        /*06ac*/ 	.word	0x00007000
        /*06b0*/ 	.word	0x00000004
        /*06b4*/ 	.word	0x00000020
        /*06b8*/ 	.short	0x010a
        /*06ba*/ 	.byte	0xff
	.zero		1


	//   ....[82]....
        /*06bc*/ 	.word	0x00007100
        /*06c0*/ 	.word	0x000000ff
        /*06c4*/ 	.word	0x00000080
        /*06c8*/ 	.short	0x010a
        /*06ca*/ 	.byte	0x2f
	.zero		1


	//   ....[83]....
        /*06cc*/ 	.word	0x000071c0
        /*06d0*/ 	.word	0x00000004
        /*06d4*/ 	.word	0x00000020
        /*06d8*/ 	.short	0x010a
        /*06da*/ 	.byte	0xff
	.zero		1


	//   ....[84]....
        /*06dc*/ 	.word	0x000075c0
        /*06e0*/ 	.word	0x000000ff
        /*06e4*/ 	.word	0x00000080
        /*06e8*/ 	.short	0x010a
        /*06ea*/ 	.byte	0x2f
	.zero		1


	//   ....[85]....
        /*06ec*/ 	.word	0x00007770
        /*06f0*/ 	.word	0x000000ff
        /*06f4*/ 	.word	0x00000000
        /*06f8*/ 	.short	0x0101
        /*06fa*/ 	.byte	0x04
	.zero		1


	//   ....[86]....
        /*06fc*/ 	.word	0x000080f0
        /*0700*/ 	.word	0x00000000
        /*0704*/ 	.word	0x00000000
        /*0708*/ 	.short	0x0101
        /*070a*/ 	.byte	0xff
	.zero		1


	//   ....[87]....
        /*070c*/ 	.word	0x00008100
        /*0710*/ 	.word	0x00000005
        /*0714*/ 	.word	0x00000020
        /*0718*/ 	.short	0x010a
        /*071a*/ 	.byte	0xff
	.zero		1


	//   ....[88]....
        /*071c*/ 	.word	0x000081e0
        /*0720*/ 	.word	0x00000005
        /*0724*/ 	.word	0x00000020
        /*0728*/ 	.short	0x010a
        /*072a*/ 	.byte	0xff
	.zero		1


	//   ....[89]....
        /*072c*/ 	.word	0x00009010
        /*0730*/ 	.word	0x00000027
        /*0734*/ 	.word	0x00000000
        /*0738*/ 	.short	0x0101
        /*073a*/ 	.byte	0xff
	.zero		1


	//   ....[90]....
        /*073c*/ 	.word	0x00009080
        /*0740*/ 	.word	0x00000005
        /*0744*/ 	.word	0x00000020
        /*0748*/ 	.short	0x010a
        /*074a*/ 	.byte	0xff
	.zero		1


	//   ....[91]....
        /*074c*/ 	.word	0x00009120
        /*0750*/ 	.word	0x00000005
        /*0754*/ 	.word	0x00000020
        /*0758*/ 	.short	0x010a
        /*075a*/ 	.byte	0xff
	.zero		1


	//   ....[92]....
        /*075c*/ 	.word	0x00009f60
        /*0760*/ 	.word	0x00000027
        /*0764*/ 	.word	0x00000000
        /*0768*/ 	.short	0x0101
        /*076a*/ 	.byte	0xff
	.zero		1


	//   ....[93]....
        /*076c*/ 	.word	0x00009fd0
        /*0770*/ 	.word	0x00000005
        /*0774*/ 	.word	0x00000020
        /*0778*/ 	.short	0x010a
        /*077a*/ 	.byte	0xff
	.zero		1


	//   ....[94]....
        /*077c*/ 	.word	0x0000a070
        /*0780*/ 	.word	0x00000005
        /*0784*/ 	.word	0x00000020
        /*0788*/ 	.short	0x010a
        /*078a*/ 	.byte	0xff
	.zero		1


	//   ....[95]....
        /*078c*/ 	.word	0x0000aeb0
        /*0790*/ 	.word	0x00000027
        /*0794*/ 	.word	0x00000000
        /*0798*/ 	.short	0x0101
        /*079a*/ 	.byte	0xff
	.zero		1


	//   ....[96]....
        /*079c*/ 	.word	0x0000af20
        /*07a0*/ 	.word	0x00000005
        /*07a4*/ 	.word	0x00000020
        /*07a8*/ 	.short	0x010a
        /*07aa*/ 	.byte	0xff
	.zero		1


	//   ....[97]....
        /*07ac*/ 	.word	0x0000afc0
        /*07b0*/ 	.word	0x00000005
        /*07b4*/ 	.word	0x00000020
        /*07b8*/ 	.short	0x010a
        /*07ba*/ 	.byte	0xff
	.zero		1


	//   ....[98]....
        /*07bc*/ 	.word	0x0000be00
        /*07c0*/ 	.word	0x00000027
        /*07c4*/ 	.word	0x00000000
        /*07c8*/ 	.short	0x0101
        /*07ca*/ 	.byte	0xff
	.zero		1


	//   ....[99]....
        /*07cc*/ 	.word	0x0000be70
        /*07d0*/ 	.word	0x00000005
        /*07d4*/ 	.word	0x00000020
        /*07d8*/ 	.short	0x010a
        /*07da*/ 	.byte	0xff
	.zero		1


	//   ....[100]....
        /*07dc*/ 	.word	0x0000bf10
        /*07e0*/ 	.word	0x00000005
        /*07e4*/ 	.word	0x00000020
        /*07e8*/ 	.short	0x010a
        /*07ea*/ 	.byte	0xff
	.zero		1


	//   ....[101]....
        /*07ec*/ 	.word	0x0000cd50
        /*07f0*/ 	.word	0x00000027
        /*07f4*/ 	.word	0x00000000
        /*07f8*/ 	.short	0x0101
        /*07fa*/ 	.byte	0xff
	.zero		1


	//   ....[102]....
        /*07fc*/ 	.word	0x0000cdc0
        /*0800*/ 	.word	0x00000005
        /*0804*/ 	.word	0x00000020
        /*0808*/ 	.short	0x010a
        /*080a*/ 	.byte	0xff
	.zero		1


	//   ....[103]....
        /*080c*/ 	.word	0x0000ce60
        /*0810*/ 	.word	0x00000005
        /*0814*/ 	.word	0x00000020
        /*0818*/ 	.short	0x010a
        /*081a*/ 	.byte	0xff
	.zero		1


	//   ....[104]....
        /*081c*/ 	.word	0x0000dc80
        /*0820*/ 	.word	0x00000027
        /*0824*/ 	.word	0x00000000
        /*0828*/ 	.short	0x0101
        /*082a*/ 	.byte	0xff
	.zero		1


	//   ....[105]....
        /*082c*/ 	.word	0x0000dcf0
        /*0830*/ 	.word	0x00000003
        /*0834*/ 	.word	0x00000020
        /*0838*/ 	.short	0x010a
        /*083a*/ 	.byte	0xff
	.zero		1


	//   ....[106]....
        /*083c*/ 	.word	0x0000dda0
        /*0840*/ 	.word	0x00000003
        /*0844*/ 	.word	0x00000020
        /*0848*/ 	.short	0x010a
        /*084a*/ 	.byte	0xff
	.zero		1


	//   ....[107]....
        /*084c*/ 	.word	0x0000eba0
        /*0850*/ 	.word	0x00000000
        /*0854*/ 	.word	0x00000000
        /*0858*/ 	.short	0x0101
        /*085a*/ 	.byte	0xff
	.zero		1


	//   ....[108]....
        /*085c*/ 	.word	0x0000eca0
        /*0860*/ 	.word	0x000000ff
        /*0864*/ 	.word	0x000000b0
        /*0868*/ 	.short	0x0101
        /*086a*/ 	.byte	0x2f
	.zero		1


	//   ....[109]....
        /*086c*/ 	.word	0x0000ee30
        /*0870*/ 	.word	0x000000ff
        /*0874*/ 	.word	0x00000000
        /*0878*/ 	.short	0x0101
        /*087a*/ 	.byte	0x04
	.zero		1


	//   ....[110]....
        /*087c*/ 	.word	0x0000ee50
        /*0880*/ 	.word	0x00000003
        /*0884*/ 	.word	0x000000a0
        /*0888*/ 	.short	0x010a
        /*088a*/ 	.byte	0xff
	.zero		1


	//   ....[111]....
        /*088c*/ 	.word	0x0000eeb0
        /*0890*/ 	.word	0x00000000
        /*0894*/ 	.word	0x00000010
        /*0898*/ 	.short	0x010a
        /*089a*/ 	.byte	0xff
	.zero		1


	//   ....[112]....
        /*089c*/ 	.word	0x0000ef00
        /*08a0*/ 	.word	0x00000003
        /*08a4*/ 	.word	0x00000060
        /*08a8*/ 	.short	0x010a
        /*08aa*/ 	.byte	0xff
	.zero		1


	//   ....[113]....
        /*08ac*/ 	.word	0x0000ef60
        /*08b0*/ 	.word	0x00000000
        /*08b4*/ 	.word	0x00000000
        /*08b8*/ 	.short	0x010a
        /*08ba*/ 	.byte	0xff
	.zero		1


	//   ....[114]....
        /*08bc*/ 	.word	0x0000efb0
        /*08c0*/ 	.word	0x00000002
        /*08c4*/ 	.word	0x00000090
        /*08c8*/ 	.short	0x010a
        /*08ca*/ 	.byte	0xff
	.zero		1


	//   ....[115]....
        /*08cc*/ 	.word	0x0000f010
        /*08d0*/ 	.word	0x00000002
        /*08d4*/ 	.word	0x00000070
        /*08d8*/ 	.short	0x010a
        /*08da*/ 	.byte	0xff
	.zero		1


	//   ....[116]....
        /*08dc*/ 	.word	0x0000f060
        /*08e0*/ 	.word	0x00000002
        /*08e4*/ 	.word	0x00000060
        /*08e8*/ 	.short	0x010a
        /*08ea*/ 	.byte	0xff
	.zero		1


	//   ....[117]....
        /*08ec*/ 	.word	0x0000f0c0
        /*08f0*/ 	.word	0x00000000
        /*08f4*/ 	.word	0x00000070
        /*08f8*/ 	.short	0x010a
        /*08fa*/ 	.byte	0xff
	.zero		1


	//   ....[118]....
        /*08fc*/ 	.word	0x0000f110
        /*0900*/ 	.word	0x00000000
        /*0904*/ 	.word	0x00000060
        /*0908*/ 	.short	0x010a
        /*090a*/ 	.byte	0xff
	.zero		1


	//   ....[119]....
        /*090c*/ 	.word	0x0000f170
        /*0910*/ 	.word	0x00000000
        /*0914*/ 	.word	0x00000000
        /*0918*/ 	.short	0x010a
        /*091a*/ 	.byte	0xff
	.zero		1


	//   ....[120]....
        /*091c*/ 	.word	0x0000f1d0
        /*0920*/ 	.word	0x00000000
        /*0924*/ 	.word	0x00000088
        /*0928*/ 	.short	0x010a
        /*092a*/ 	.byte	0xff
	.zero		1


	//   ....[121]....
        /*092c*/ 	.word	0x0000f230
        /*0930*/ 	.word	0x00000000
        /*0934*/ 	.word	0x000000b0
        /*0938*/ 	.short	0x010a
        /*093a*/ 	.byte	0xff
	.zero		1


	//   ....[122]....
        /*093c*/ 	.word	0x0000f280
        /*0940*/ 	.word	0x00000008
        /*0944*/ 	.word	0x00000060
        /*0948*/ 	.short	0x010a
        /*094a*/ 	.byte	0xff
	.zero		1


	//   ....[123]....
        /*094c*/ 	.word	0x0000f2e0
        /*0950*/ 	.word	0x00000000
        /*0954*/ 	.word	0x00000058
        /*0958*/ 	.short	0x010a
        /*095a*/ 	.byte	0xff
	.zero		1


	//   ....[124]....
        /*095c*/ 	.word	0x0000f340
        /*0960*/ 	.word	0x00000000
        /*0964*/ 	.word	0x00000038
        /*0968*/ 	.short	0x010a
        /*096a*/ 	.byte	0xff
	.zero		1


	//   ....[125]....
        /*096c*/ 	.word	0x0000f3a0
        /*0970*/ 	.word	0x00000000
        /*0974*/ 	.word	0x00000038
        /*0978*/ 	.short	0x010a
        /*097a*/ 	.byte	0xff
	.zero		1


	//   ....[126]....
        /*097c*/ 	.word	0x0000f400
        /*0980*/ 	.word	0x00000000
        /*0984*/ 	.word	0x00000038
        /*0988*/ 	.short	0x010a
        /*098a*/ 	.byte	0xff
	.zero		1


	//   ....[127]....
        /*098c*/ 	.word	0x0000f460
        /*0990*/ 	.word	0x00000000
        /*0994*/ 	.word	0x00000038
        /*0998*/ 	.short	0x010a
        /*099a*/ 	.byte	0xff
	.zero		1


	//   ....[128]....
        /*099c*/ 	.word	0x0000f4c0
        /*09a0*/ 	.word	0x00000000
        /*09a4*/ 	.word	0x00000038
        /*09a8*/ 	.short	0x010a
        /*09aa*/ 	.byte	0xff
	.zero		1


	//   ....[129]....
        /*09ac*/ 	.word	0x0000f520
        /*09b0*/ 	.word	0x00000000
        /*09b4*/ 	.word	0x00000038
        /*09b8*/ 	.short	0x010a
        /*09ba*/ 	.byte	0xff
	.zero		1


	//   ....[130]....
        /*09bc*/ 	.word	0x0000f580
        /*09c0*/ 	.word	0x00000000
        /*09c4*/ 	.word	0x00000038
        /*09c8*/ 	.short	0x010a
        /*09ca*/ 	.byte	0xff
	.zero		1


	//   ....[131]....
        /*09cc*/ 	.word	0x0000f5e0
        /*09d0*/ 	.word	0x00000000
        /*09d4*/ 	.word	0x00000038
        /*09d8*/ 	.short	0x010a
        /*09da*/ 	.byte	0xff
	.zero		1


	//   ....[132]....
        /*09dc*/ 	.word	0x0000f640
        /*09e0*/ 	.word	0x00000000
        /*09e4*/ 	.word	0x00000000
        /*09e8*/ 	.short	0x010a
        /*09ea*/ 	.byte	0xff
	.zero		1


	//   ....[133]....
        /*09ec*/ 	.word	0x0000f6a0
        /*09f0*/ 	.word	0x00000000
        /*09f4*/ 	.word	0x00000000
        /*09f8*/ 	.short	0x010a
        /*09fa*/ 	.byte	0xff
	.zero		1


	//   ....[134]....
        /*09fc*/ 	.word	0x0000f6f0
        /*0a00*/ 	.word	0x00000000
        /*0a04*/ 	.word	0x00000060
        /*0a08*/ 	.short	0x010a
        /*0a0a*/ 	.byte	0xff
	.zero		1


	//   ....[135]....
        /*0a0c*/ 	.word	0x0000f740
        /*0a10*/ 	.word	0x00000004
        /*0a14*/ 	.word	0x00000020
        /*0a18*/ 	.short	0x010a
        /*0a1a*/ 	.byte	0xff
	.zero		1


	//   ....[136]....
        /*0a1c*/ 	.word	0x0000f7a0
        /*0a20*/ 	.word	0x00000003
        /*0a24*/ 	.word	0x00000080
        /*0a28*/ 	.short	0x010a
        /*0a2a*/ 	.byte	0xff
	.zero		1


	//   ....[137]....
        /*0a2c*/ 	.word	0x0000f7f0
        /*0a30*/ 	.word	0x00000005
        /*0a34*/ 	.word	0x00000020
        /*0a38*/ 	.short	0x010a
        /*0a3a*/ 	.byte	0xff
	.zero		1


	//   ....[138]....
        /*0a3c*/ 	.word	0x0000f840
        /*0a40*/ 	.word	0x00000005
        /*0a44*/ 	.word	0x00000020
        /*0a48*/ 	.short	0x010a
        /*0a4a*/ 	.byte	0xff
	.zero		1


	//   ....[139]....
        /*0a4c*/ 	.word	0x0000f890
        /*0a50*/ 	.word	0x00000005
        /*0a54*/ 	.word	0x00000020
        /*0a58*/ 	.short	0x010a
        /*0a5a*/ 	.byte	0xff
	.zero		1


	//   ....[140]....
        /*0a5c*/ 	.word	0x0000f8e0
        /*0a60*/ 	.word	0x00000005
        /*0a64*/ 	.word	0x00000020
        /*0a68*/ 	.short	0x010a
        /*0a6a*/ 	.byte	0xff
	.zero		1


	//   ....[141]....
        /*0a6c*/ 	.word	0x0000f930
        /*0a70*/ 	.word	0x00000005
        /*0a74*/ 	.word	0x00000020
        /*0a78*/ 	.short	0x010a
        /*0a7a*/ 	.byte	0xff
	.zero		1


	//   ....[142]....
        /*0a7c*/ 	.word	0x0000f980
        /*0a80*/ 	.word	0x00000005
        /*0a84*/ 	.word	0x00000020
        /*0a88*/ 	.short	0x010a
        /*0a8a*/ 	.byte	0xff
	.zero		1


	//   ....[143]....
        /*0a8c*/ 	.word	0x0000f9d0
        /*0a90*/ 	.word	0x00000003
        /*0a94*/ 	.word	0x00000020
        /*0a98*/ 	.short	0x010a
        /*0a9a*/ 	.byte	0xff
	.zero		1


	//----- nvinfo : EIATTR_NUM_MBARRIERS
	.align		4
.L_47:
        /*0a9c*/ 	.byte	0x03, 0x38
        /*0a9e*/ 	.short	0x0017


	//----- nvinfo : EIATTR_EXIT_INSTR_OFFSETS
	.align		4
        /*0aa0*/ 	.byte	0x04, 0x1c
        /*0aa2*/ 	.short	(.L_49 - .L_48)


	//   ....[0]....
.L_48:
        /*0aa4*/ 	.word	0x00002250


	//   ....[1]....
        /*0aa8*/ 	.word	0x00002740


	//   ....[2]....
        /*0aac*/ 	.word	0x000027a0


	//   ....[3]....
        /*0ab0*/ 	.word	0x000035c0


	//   ....[4]....
        /*0ab4*/ 	.word	0x00005f00


	//   ....[5]....
        /*0ab8*/ 	.word	0x00005f40


	//   ....[6]....
        /*0abc*/ 	.word	0x0000ed20


	//   ....[7]....
        /*0ac0*/ 	.word	0x0000eda0


	//   ....[8]....
        /*0ac4*/ 	.word	0x0000edd0


	//   ....[9]....
        /*0ac8*/ 	.word	0x0000ee40


	//----- nvinfo : EIATTR_MAX_THREADS
	.align		4
.L_49:
        /*0acc*/ 	.byte	0x04, 0x05
        /*0ace*/ 	.short	(.L_51 - .L_50)
.L_50:
        /*0ad0*/ 	.word	0x00000100
        /*0ad4*/ 	.word	0x00000001
        /*0ad8*/ 	.word	0x00000001


	//----- nvinfo : EIATTR_CRS_STACK_SIZE
	.align		4
.L_51:
        /*0adc*/ 	.byte	0x04, 0x1e
        /*0ade*/ 	.short	(.L_53 - .L_52)
.L_52:
        /*0ae0*/ 	.word	0x00000000


	//----- nvinfo : EIATTR_CBANK_PARAM_SIZE
	.align		4
.L_53:
        /*0ae4*/ 	.byte	0x03, 0x19
        /*0ae6*/ 	.short	0x0a00


	//----- nvinfo : EIATTR_PARAM_CBANK
	.align		4
        /*0ae8*/ 	.byte	0x04, 0x0a
        /*0aea*/ 	.short	(.L_55 - .L_54)
	.align		4
.L_54:
        /*0aec*/ 	.word	index@(.nv.constant0._ZN7cutlass13device_kernelINS_4gemm6kernel13GemmUniversalIN4cute5tupleIJiiiiEEENS1_10collective13CollectiveMmaINS1_41MainloopSm100TmaUmmaWarpSpecializedSparseILi2ELi2ELi1ENS5_IJNS4_1CILi1EEESB_SB_EEEEENS5_IJNSA_ILi128EEENSA_ILi256EEESE_EEENS_10bfloat16_tENS5_IJNS4_6LayoutINS5_IJiNS5_IJNSA_ILi2EEEiEEEiEEENS5_IJlNS5_IJSB_SJ_EEElEEEEENSI_INS5_IJNS5_IJNS5_IJNSA_ILi8EEESJ_SP_EEEiEEENS5_IJNS5_IJNSA_ILi16EEESJ_NSA_ILi4EEEEEEiEEEiEEENS5_IJNS5_IJNS5_IJSE_SS_NSA_ILi2048EEEEEENSA_ILi16384EEEEEENS5_IJNS5_IJSB_NSA_ILi1024EEENSA_ILi32EEEEEElEEElEEEEEEEESH_NS5_IJlSB_lEEENS4_8TiledMMAINS4_8MMA_AtomIJNS4_27SM100_MMA_F16BF16_SS_SPARSEISH_SH_fLi128ELi256ELNS4_4UMMA5MajorE0ELS1D_0ELNS1C_7ScaleInE0ELS1E_0EEEEEENSI_ISC_NS5_IJNSA_ILi0EEES1H_S1H_EEEEENS5_IJNS4_10UnderscoreES1K_S1K_EEEEENS4_13SM90_TMA_LOADENS4_14ComposedLayoutINS4_7SwizzleILi3ELi4ELi3EEENS4_25smem_sparse_ptr_flag_bitsILi2ELi16EEENSI_INS5_IJNS5_IJSB_SP_EEENS5_IJSJ_NSA_ILi64EEEEEEEEENS5_IJNS5_IJS1H_SE_EEESM_EEEEEEEvNS4_8identityES1N_NS1O_IS1Q_NS4_18smem_ptr_flag_bitsILi16EEENSI_INS5_IJSP_S1U_EEENS5_IJS1U_SB_EEEEEEEvS21_EENS_8epilogue10collective18CollectiveEpilogueINS29_23Sm100TmaWarpSpecializedILi3ELi2ELi32ELb1ELb0EEEJSG_NS5_IJNSI_ISE_SB_EENSI_IS12_SB_EEEEEfNS5_IJSB_llEEEfS2H_NS29_6fusion15FusionCallbacksIS2D_NS2I_17LinearCombinationIffffLNS_15FloatRoundStyleE2EEESG_S2G_JEEENS4_5SM1004TMEM4LOAD26SM100_TMEM_LOAD_32dp32b32xES1N_NS1O_INS1P_ILi2ELi5ELi2EEENS22_ILi32EEENSI_INS5_IJS12_ST_EEENS5_IJSB_S12_EEEEEEENS4_39AutoVectorizingCopyWithAssumedAlignmentILi128EEENS4_14SM90_TMA_STOREES2X_S2Z_S2Z_EEEvvEEEEvNT_6ParamsE)
        /*0af0*/ 	.short	0x0380
        /*0af2*/ 	.short	0x0a00


	//----- nvinfo : EIATTR_SW_WAR
	.align		4
.L_55:
        /*0af4*/ 	.byte	0x04, 0x36
        /*0af6*/ 	.short	(.L_57 - .L_56)
.L_56:
        /*0af8*/ 	.word	0x00000008
.L_57:


//--------------------- .nv.callgraph             --------------------------
	.section	.nv.callgraph,"",@"SHT_CUDA_CALLGRAPH"
	.align	4
	.sectionentsize	8
	.align		4
        /*0000*/ 	.word	0x00000000
	.align		4
        /*0004*/ 	.word	0xffffffff
	.align		4
        /*0008*/ 	.word	index@(_ZN7cutlass13device_kernelINS_4gemm6kernel13GemmUniversalIN4cute5tupleIJiiiiEEENS1_10collective13CollectiveMmaINS1_41MainloopSm100TmaUmmaWarpSpecializedSparseILi2ELi2ELi1ENS5_IJNS4_1CILi1EEESB_SB_EEEEENS5_IJNSA_ILi128EEENSA_ILi256EEESE_EEENS_10bfloat16_tENS5_IJNS4_6LayoutINS5_IJiNS5_IJNSA_ILi2EEEiEEEiEEENS5_IJlNS5_IJSB_SJ_EEElEEEEENSI_INS5_IJNS5_IJNS5_IJNSA_ILi8EEESJ_SP_EEEiEEENS5_IJNS5_IJNSA_ILi16EEESJ_NSA_ILi4EEEEEEiEEEiEEENS5_IJNS5_IJNS5_IJSE_SS_NSA_ILi2048EEEEEENSA_ILi16384EEEEEENS5_IJNS5_IJSB_NSA_ILi1024EEENSA_ILi32EEEEEElEEElEEEEEEEESH_NS5_IJlSB_lEEENS4_8TiledMMAINS4_8MMA_AtomIJNS4_27SM100_MMA_F16BF16_SS_SPARSEISH_SH_fLi128ELi256ELNS4_4UMMA5MajorE0ELS1D_0ELNS1C_7ScaleInE0ELS1E_0EEEEEENSI_ISC_NS5_IJNSA_ILi0EEES1H_S1H_EEEEENS5_IJNS4_10UnderscoreES1K_S1K_EEEEENS4_13SM90_TMA_LOADENS4_14ComposedLayoutINS4_7SwizzleILi3ELi4ELi3EEENS4_25smem_sparse_ptr_flag_bitsILi2ELi16EEENSI_INS5_IJNS5_IJSB_SP_EEENS5_IJSJ_NSA_ILi64EEEEEEEEENS5_IJNS5_IJS1H_SE_EEESM_EEEEEEEvNS4_8identityES1N_NS1O_IS1Q_NS4_18smem_ptr_flag_bitsILi16EEENSI_INS5_IJSP_S1U_EEENS5_IJS1U_SB_EEEEEEEvS21_EENS_8epilogue10collective18CollectiveEpilogueINS29_23Sm100TmaWarpSpecializedILi3ELi2ELi32ELb1ELb0EEEJSG_NS5_IJNSI_ISE_SB_EENSI_IS12_SB_EEEEEfNS5_IJSB_llEEEfS2H_NS29_6fusion15FusionCallbacksIS2D_NS2I_17LinearCombinationIffffLNS_15FloatRoundStyleE2EEESG_S2G_JEEENS4_5SM1004TMEM4LOAD26SM100_TMEM_LOAD_32dp32b32xES1N_NS1O_INS1P_ILi2ELi5ELi2EEENS22_ILi32EEENSI_INS5_IJS12_ST_EEENS5_IJSB_S12_EEEEEEENS4_39AutoVectorizingCopyWithAssumedAlignmentILi128EEENS4_14SM90_TMA_STOREES2X_S2Z_S2Z_EEEvvEEEEvNT_6ParamsE)
	.align		4
        /*000c*/ 	.word	index@(__assertfail)
	.align		4
        /*0010*/ 	.word	0x00000000
	.align		4
        /*0014*/ 	.word	0xfffffffe
	.align		4
        /*0018*/ 	.word	0x00000000
	.align		4
        /*001c*/ 	.word	0xfffffffd
	.align		4
        /*0020*/ 	.word	0x00000000
	.align		4
        /*0024*/ 	.word	0xfffffffc


//--------------------- .nv.constant4             --------------------------
	.section	.nv.constant4,"a",@progbits
	.align	8
	.align		8
.nv.constant4:
        /*0000*/ 	.dword	__assertfail
	.align		8
        /*0008*/ 	.dword	__unnamed_1
	.align		8
        /*0010*/ 	.dword	__unnamed_2
	.align		8
        /*0018*/ 	.dword	_ZN39_INTERNAL_1b60ab20_4_k_cu_3530c915_40494cuda3std3__45__cpo5beginE
	.align		8
        /*0020*/ 	.dword	_ZN39_INTERNAL_1b60ab20_4_k_cu_3530c915_40494cuda3std3__45__cpo3endE
	.align		8
        /*0028*/ 	.dword	_ZN39_INTERNAL_1b60ab20_4_k_cu_3530c915_40494cuda3std3__45__cpo6cbeginE
	.align		8
        /*0030*/ 	.dword	_ZN39_INTERNAL_1b60ab20_4_k_cu_3530c915_40494cuda3std3__45__cpo4cendE
	.align		8
        /*0038*/ 	.dword	_ZN39_INTERNAL_1b60ab20_4_k_cu_3530c915_40494cuda3std3__441_GLOBAL__N__1b60ab20_4_k_cu_3530c915_40496ignoreE
	.align		8
        /*0040*/ 	.dword	_ZN39_INTERNAL_1b60ab20_4_k_cu_3530c915_40494cuda3std3__419piecewise_constructE
	.align		8
        /*0048*/ 	.dword	_ZN39_INTERNAL_1b60ab20_4_k_cu_3530c915_40494cuda3std3__48in_placeE
	.align		8
        /*0050*/ 	.dword	_ZN39_INTERNAL_1b60ab20_4_k_cu_3530c915_40494cuda3std6ranges3__45__cpo4swapE
	.align		8
        /*0058*/ 	.dword	_ZN39_INTERNAL_1b60ab20_4_k_cu_3530c915_40494cuda3std6ranges3__45__cpo9iter_moveE
	.align		8
        /*0060*/ 	.dword	_ZN39_INTERNAL_1b60ab20_4_k_cu_3530c915_40494cute7productE
	.align		8
        /*0068*/ 	.dword	_ZN39_INTERNAL_1b60ab20_4_k_cu_3530c915_40494cute1_E
	.align		8
        /*0070*/ 	.dword	$str$25
	.align		8
        /*0078*/ 	.dword	$str$26
	.align		8
        /*0080*/ 	.dword	$str$27
	.align		8
        /*0088*/ 	.dword	$str$28


//--------------------- .text._ZN7cutlass13device_kernelINS_4gemm6kernel13GemmUniversalIN4cute5tupleIJiiiiEEENS1_10collective13CollectiveMmaINS1_41MainloopSm100TmaUmmaWarpSpecializedSparseILi2ELi2ELi1ENS5_IJNS4_1CILi1EEESB_SB_EEEEENS5_IJNSA_ILi128EEENSA_ILi256EEESE_EEENS_10bfloat16_tENS5_IJNS4_6LayoutINS5_IJiNS5_IJNSA_ILi2EEEiEEEiEEENS5_IJlNS5_IJSB_SJ_EEElEEEEENSI_INS5_IJNS5_IJNS5_IJNSA_ILi8EEESJ_SP_EEEiEEENS5_IJNS5_IJNSA_ILi16EEESJ_NSA_ILi4EEEEEEiEEEiEEENS5_IJNS5_IJNS5_IJSE_SS_NSA_ILi2048EEEEEENSA_ILi16384EEEEEENS5_IJNS5_IJSB_NSA_ILi1024EEENSA_ILi32EEEEEElEEElEEEEEEEESH_NS5_IJlSB_lEEENS4_8TiledMMAINS4_8MMA_AtomIJNS4_27SM100_MMA_F16BF16_SS_SPARSEISH_SH_fLi128ELi256ELNS4_4UMMA5MajorE0ELS1D_0ELNS1C_7ScaleInE0ELS1E_0EEEEEENSI_ISC_NS5_IJNSA_ILi0EEES1H_S1H_EEEEENS5_IJNS4_10UnderscoreES1K_S1K_EEEEENS4_13SM90_TMA_LOADENS4_14ComposedLayoutINS4_7SwizzleILi3ELi4ELi3EEENS4_25smem_sparse_ptr_flag_bitsILi2ELi16EEENSI_INS5_IJNS5_IJSB_SP_EEENS5_IJSJ_NSA_ILi64EEEEEEEEENS5_IJNS5_IJS1H_SE_EEESM_EEEEEEEvNS4_8identityES1N_NS1O_IS1Q_NS4_18smem_ptr_flag_bitsILi16EEENSI_INS5_IJSP_S1U_EEENS5_IJS1U_SB_EEEEEEEvS21_EENS_8epilogue10collective18CollectiveEpilogueINS29_23Sm100TmaWarpSpecializedILi3ELi2ELi32ELb1ELb0EEEJSG_NS5_IJNSI_ISE_SB_EENSI_IS12_SB_EEEEEfNS5_IJSB_llEEEfS2H_NS29_6fusion15FusionCallbacksIS2D_NS2I_17LinearCombinationIffffLNS_15FloatRoundStyleE2EEESG_S2G_JEEENS4_5SM1004TMEM4LOAD26SM100_TMEM_LOAD_32dp32b32xES1N_NS1O_INS1P_ILi2ELi5ELi2EEENS22_ILi32EEENSI_INS5_IJS12_ST_EEENS5_IJSB_S12_EEEEEEENS4_39AutoVectorizingCopyWithAssumedAlignmentILi128EEENS4_14SM90_TMA_STOREES2X_S2Z_S2Z_EEEvvEEEEvNT_6ParamsE --------------------------
	.section	.text._ZN7cutlass13device_kernelINS_4gemm6kernel13GemmUniversalIN4cute5tupleIJiiiiEEENS1_10collective13CollectiveMmaINS1_41MainloopSm100TmaUmmaWarpSpecializedSparseILi2ELi2ELi1ENS5_IJNS4_1CILi1EEESB_SB_EEEEENS5_IJNSA_ILi128EEENSA_ILi256EEESE_EEENS_10bfloat16_tENS5_IJNS4_6LayoutINS5_IJiNS5_IJNSA_ILi2EEEiEEEiEEENS5_IJlNS5_IJSB_SJ_EEElEEEEENSI_INS5_IJNS5_IJNS5_IJNSA_ILi8EEESJ_SP_EEEiEEENS5_IJNS5_IJNSA_ILi16EEESJ_NSA_ILi4EEEEEEiEEEiEEENS5_IJNS5_IJNS5_IJSE_SS_NSA_ILi2048EEEEEENSA_ILi16384EEEEEENS5_IJNS5_IJSB_NSA_ILi1024EEENSA_ILi32EEEEEElEEElEEEEEEEESH_NS5_IJlSB_lEEENS4_8TiledMMAINS4_8MMA_AtomIJNS4_27SM100_MMA_F16BF16_SS_SPARSEISH_SH_fLi128ELi256ELNS4_4UMMA5MajorE0ELS1D_0ELNS1C_7ScaleInE0ELS1E_0EEEEEENSI_ISC_NS5_IJNSA_ILi0EEES1H_S1H_EEEEENS5_IJNS4_10UnderscoreES1K_S1K_EEEEENS4_13SM90_TMA_LOADENS4_14ComposedLayoutINS4_7SwizzleILi3ELi4ELi3EEENS4_25smem_sparse_ptr_flag_bitsILi2ELi16EEENSI_INS5_IJNS5_IJSB_SP_EEENS5_IJSJ_NSA_ILi64EEEEEEEEENS5_IJNS5_IJS1H_SE_EEESM_EEEEEEEvNS4_8identityES1N_NS1O_IS1Q_NS4_18smem_ptr_flag_bitsILi16EEENSI_INS5_IJSP_S1U_EEENS5_IJS1U_SB_EEEEEEEvS21_EENS_8epilogue10collective18CollectiveEpilogueINS29_23Sm100TmaWarpSpecializedILi3ELi2ELi32ELb1ELb0EEEJSG_NS5_IJNSI_ISE_SB_EENSI_IS12_SB_EEEEEfNS5_IJSB_llEEEfS2H_NS29_6fusion15FusionCallbacksIS2D_NS2I_17LinearCombinationIffffLNS_15FloatRoundStyleE2EEESG_S2G_JEEENS4_5SM1004TMEM4LOAD26SM100_TMEM_LOAD_32dp32b32xES1N_NS1O_INS1P_ILi2ELi5ELi2EEENS22_ILi32EEENSI_INS5_IJS12_ST_EEENS5_IJSB_S12_EEEEEEENS4_39AutoVectorizingCopyWithAssumedAlignmentILi128EEENS4_14SM90_TMA_STOREES2X_S2Z_S2Z_EEEvvEEEEvNT_6ParamsE,"ax",@progbits
	.align	128
.text._ZN7cutlass13device_kernelINS_4gemm6kernel13GemmUniversalIN4cute5tupleIJiiiiEEENS1_10collective13CollectiveMmaINS1_41MainloopSm100TmaUmmaWarpSpecializedSparseILi2ELi2ELi1ENS5_IJNS4_1CILi1EEESB_SB_EEEEENS5_IJNSA_ILi128EEENSA_ILi256EEESE_EEENS_10bfloat16_tENS5_IJNS4_6LayoutINS5_IJiNS5_IJNSA_ILi2EEEiEEEiEEENS5_IJlNS5_IJSB_SJ_EEElEEEEENSI_INS5_IJNS5_IJNS5_IJNSA_ILi8EEESJ_SP_EEEiEEENS5_IJNS5_IJNSA_ILi16EEESJ_NSA_ILi4EEEEEEiEEEiEEENS5_IJNS5_IJNS5_IJSE_SS_NSA_ILi2048EEEEEENSA_ILi16384EEEEEENS5_IJNS5_IJSB_NSA_ILi1024EEENSA_ILi32EEEEEElEEElEEEEEEEESH_NS5_IJlSB_lEEENS4_8TiledMMAINS4_8MMA_AtomIJNS4_27SM100_MMA_F16BF16_SS_SPARSEISH_SH_fLi128ELi256ELNS4_4UMMA5MajorE0ELS1D_0ELNS1C_7ScaleInE0ELS1E_0EEEEEENSI_ISC_NS5_IJNSA_ILi0EEES1H_S1H_EEEEENS5_IJNS4_10UnderscoreES1K_S1K_EEEEENS4_13SM90_TMA_LOADENS4_14ComposedLayoutINS4_7SwizzleILi3ELi4ELi3EEENS4_25smem_sparse_ptr_flag_bitsILi2ELi16EEENSI_INS5_IJNS5_IJSB_SP_EEENS5_IJSJ_NSA_ILi64EEEEEEEEENS5_IJNS5_IJS1H_SE_EEESM_EEEEEEEvNS4_8identityES1N_NS1O_IS1Q_NS4_18smem_ptr_flag_bitsILi16EEENSI_INS5_IJSP_S1U_EEENS5_IJS1U_SB_EEEEEEEvS21_EENS_8epilogue10collective18CollectiveEpilogueINS29_23Sm100TmaWarpSpecializedILi3ELi2ELi32ELb1ELb0EEEJSG_NS5_IJNSI_ISE_SB_EENSI_IS12_SB_EEEEEfNS5_IJSB_llEEEfS2H_NS29_6fusion15FusionCallbacksIS2D_NS2I_17LinearCombinationIffffLNS_15FloatRoundStyleE2EEESG_S2G_JEEENS4_5SM1004TMEM4LOAD26SM100_TMEM_LOAD_32dp32b32xES1N_NS1O_INS1P_ILi2ELi5ELi2EEENS22_ILi32EEENSI_INS5_IJS12_ST_EEENS5_IJSB_S12_EEEEEEENS4_39AutoVectorizingCopyWithAssumedAlignmentILi128EEENS4_14SM90_TMA_STOREES2X_S2Z_S2Z_EEEvvEEEEvNT_6ParamsE:
        .type           _ZN7cutlass13device_kernelINS_4gemm6kernel13GemmUniversalIN4cute5tupleIJiiiiEEENS1_10collective13CollectiveMmaINS1_41MainloopSm100TmaUmmaWarpSpecializedSparseILi2ELi2ELi1ENS5_IJNS4_1CILi1EEESB_SB_EEEEENS5_IJNSA_ILi128EEENSA_ILi256EEESE_EEENS_10bfloat16_tENS5_IJNS4_6LayoutINS5_IJiNS5_IJNSA_ILi2EEEiEEEiEEENS5_IJlNS5_IJSB_SJ_EEElEEEEENSI_INS5_IJNS5_IJNS5_IJNSA_ILi8EEESJ_SP_EEEiEEENS5_IJNS5_IJNSA_ILi16EEESJ_NSA_ILi4EEEEEEiEEEiEEENS5_IJNS5_IJNS5_IJSE_SS_NSA_ILi2048EEEEEENSA_ILi16384EEEEEENS5_IJNS5_IJSB_NSA_ILi1024EEENSA_ILi32EEEEEElEEElEEEEEEEESH_NS5_IJlSB_lEEENS4_8TiledMMAINS4_8MMA_AtomIJNS4_27SM100_MMA_F16BF16_SS_SPARSEISH_SH_fLi128ELi256ELNS4_4UMMA5MajorE0ELS1D_0ELNS1C_7ScaleInE0ELS1E_0EEEEEENSI_ISC_NS5_IJNSA_ILi0EEES1H_S1H_EEEEENS5_IJNS4_10UnderscoreES1K_S1K_EEEEENS4_13SM90_TMA_LOADENS4_14ComposedLayoutINS4_7SwizzleILi3ELi4ELi3EEENS4_25smem_sparse_ptr_flag_bitsILi2ELi16EEENSI_INS5_IJNS5_IJSB_SP_EEENS5_IJSJ_NSA_ILi64EEEEEEEEENS5_IJNS5_IJS1H_SE_EEESM_EEEEEEEvNS4_8identityES1N_NS1O_IS1Q_NS4_18smem_ptr_flag_bitsILi16EEENSI_INS5_IJSP_S1U_EEENS5_IJS1U_SB_EEEEEEEvS21_EENS_8epilogue10collective18CollectiveEpilogueINS29_23Sm100TmaWarpSpecializedILi3ELi2ELi32ELb1ELb0EEEJSG_NS5_IJNSI_ISE_SB_EENSI_IS12_SB_EEEEEfNS5_IJSB_llEEEfS2H_NS29_6fusion15FusionCallbacksIS2D_NS2I_17LinearCombinationIffffLNS_15FloatRoundStyleE2EEESG_S2G_JEEENS4_5SM1004TMEM4LOAD26SM100_TMEM_LOAD_32dp32b32xES1N_NS1O_INS1P_ILi2ELi5ELi2EEENS22_ILi32EEENSI_INS5_IJS12_ST_EEENS5_IJSB_S12_EEEEEEENS4_39AutoVectorizingCopyWithAssumedAlignmentILi128EEENS4_14SM90_TMA_STOREES2X_S2Z_S2Z_EEEvvEEEEvNT_6ParamsE,@function
        .size           _ZN7cutlass13device_kernelINS_4gemm6kernel13GemmUniversalIN4cute5tupleIJiiiiEEENS1_10collective13CollectiveMmaINS1_41MainloopSm100TmaUmmaWarpSpecializedSparseILi2ELi2ELi1ENS5_IJNS4_1CILi1EEESB_SB_EEEEENS5_IJNSA_ILi128EEENSA_ILi256EEESE_EEENS_10bfloat16_tENS5_IJNS4_6LayoutINS5_IJiNS5_IJNSA_ILi2EEEiEEEiEEENS5_IJlNS5_IJSB_SJ_EEElEEEEENSI_INS5_IJNS5_IJNS5_IJNSA_ILi8EEESJ_SP_EEEiEEENS5_IJNS5_IJNSA_ILi16EEESJ_NSA_ILi4EEEEEEiEEEiEEENS5_IJNS5_IJNS5_IJSE_SS_NSA_ILi2048EEEEEENSA_ILi16384EEEEEENS5_IJNS5_IJSB_NSA_ILi1024EEENSA_ILi32EEEEEElEEElEEEEEEEESH_NS5_IJlSB_lEEENS4_8TiledMMAINS4_8MMA_AtomIJNS4_27SM100_MMA_F16BF16_SS_SPARSEISH_SH_fLi128ELi256ELNS4_4UMMA5MajorE0ELS1D_0ELNS1C_7ScaleInE0ELS1E_0EEEEEENSI_ISC_NS5_IJNSA_ILi0EEES1H_S1H_EEEEENS5_IJNS4_10UnderscoreES1K_S1K_EEEEENS4_13SM90_TMA_LOADENS4_14ComposedLayoutINS4_7SwizzleILi3ELi4ELi3EEENS4_25smem_sparse_ptr_flag_bitsILi2ELi16EEENSI_INS5_IJNS5_IJSB_SP_EEENS5_IJSJ_NSA_ILi64EEEEEEEEENS5_IJNS5_IJS1H_SE_EEESM_EEEEEEEvNS4_8identityES1N_NS1O_IS1Q_NS4_18smem_ptr_flag_bitsILi16EEENSI_INS5_IJSP_S1U_EEENS5_IJS1U_SB_EEEEEEEvS21_EENS_8epilogue10collective18CollectiveEpilogueINS29_23Sm100TmaWarpSpecializedILi3ELi2ELi32ELb1ELb0EEEJSG_NS5_IJNSI_ISE_SB_EENSI_IS12_SB_EEEEEfNS5_IJSB_llEEEfS2H_NS29_6fusion15FusionCallbacksIS2D_NS2I_17LinearCombinationIffffLNS_15FloatRoundStyleE2EEESG_S2G_JEEENS4_5SM1004TMEM4LOAD26SM100_TMEM_LOAD_32dp32b32xES1N_NS1O_INS1P_ILi2ELi5ELi2EEENS22_ILi32EEENSI_INS5_IJS12_ST_EEENS5_IJSB_S12_EEEEEEENS4_39AutoVectorizingCopyWithAssumedAlignmentILi128EEENS4_14SM90_TMA_STOREES2X_S2Z_S2Z_EEEvvEEEEvNT_6ParamsE,(.L_x_208 - _ZN7cutlass13device_kernelINS_4gemm6kernel13GemmUniversalIN4cute5tupleIJiiiiEEENS1_10collective13CollectiveMmaINS1_41MainloopSm100TmaUmmaWarpSpecializedSparseILi2ELi2ELi1ENS5_IJNS4_1CILi1EEESB_SB_EEEEENS5_IJNSA_ILi128EEENSA_ILi256EEESE_EEENS_10bfloat16_tENS5_IJNS4_6LayoutINS5_IJiNS5_IJNSA_ILi2EEEiEEEiEEENS5_IJlNS5_IJSB_SJ_EEElEEEEENSI_INS5_IJNS5_IJNS5_IJNSA_ILi8EEESJ_SP_EEEiEEENS5_IJNS5_IJNSA_ILi16EEESJ_NSA_ILi4EEEEEEiEEEiEEENS5_IJNS5_IJNS5_IJSE_SS_NSA_ILi2048EEEEEENSA_ILi16384EEEEEENS5_IJNS5_IJSB_NSA_ILi1024EEENSA_ILi32EEEEEElEEElEEEEEEEESH_NS5_IJlSB_lEEENS4_8TiledMMAINS4_8MMA_AtomIJNS4_27SM100_MMA_F16BF16_SS_SPARSEISH_SH_fLi128ELi256ELNS4_4UMMA5MajorE0ELS1D_0ELNS1C_7ScaleInE0ELS1E_0EEEEEENSI_ISC_NS5_IJNSA_ILi0EEES1H_S1H_EEEEENS5_IJNS4_10UnderscoreES1K_S1K_EEEEENS4_13SM90_TMA_LOADENS4_14ComposedLayoutINS4_7SwizzleILi3ELi4ELi3EEENS4_25smem_sparse_ptr_flag_bitsILi2ELi16EEENSI_INS5_IJNS5_IJSB_SP_EEENS5_IJSJ_NSA_ILi64EEEEEEEEENS5_IJNS5_IJS1H_SE_EEESM_EEEEEEEvNS4_8identityES1N_NS1O_IS1Q_NS4_18smem_ptr_flag_bitsILi16EEENSI_INS5_IJSP_S1U_EEENS5_IJS1U_SB_EEEEEEEvS21_EENS_8epilogue10collective18CollectiveEpilogueINS29_23Sm100TmaWarpSpecializedILi3ELi2ELi32ELb1ELb0EEEJSG_NS5_IJNSI_ISE_SB_EENSI_IS12_SB_EEEEEfNS5_IJSB_llEEEfS2H_NS29_6fusion15FusionCallbacksIS2D_NS2I_17LinearCombinationIffffLNS_15FloatRoundStyleE2EEESG_S2G_JEEENS4_5SM1004TMEM4LOAD26SM100_TMEM_LOAD_32dp32b32xES1N_NS1O_INS1P_ILi2ELi5ELi2EEENS22_ILi32EEENSI_INS5_IJS12_ST_EEENS5_IJSB_S12_EEEEEEENS4_39AutoVectorizingCopyWithAssumedAlignmentILi128EEENS4_14SM90_TMA_STOREES2X_S2Z_S2Z_EEEvvEEEEvNT_6ParamsE)
        .other          _ZN7cutlass13device_kernelINS_4gemm6kernel13GemmUniversalIN4cute5tupleIJiiiiEEENS1_10collective13CollectiveMmaINS1_41MainloopSm100TmaUmmaWarpSpecializedSparseILi2ELi2ELi1ENS5_IJNS4_1CILi1EEESB_SB_EEEEENS5_IJNSA_ILi128EEENSA_ILi256EEESE_EEENS_10bfloat16_tENS5_IJNS4_6LayoutINS5_IJiNS5_IJNSA_ILi2EEEiEEEiEEENS5_IJlNS5_IJSB_SJ_EEElEEEEENSI_INS5_IJNS5_IJNS5_IJNSA_ILi8EEESJ_SP_EEEiEEENS5_IJNS5_IJNSA_ILi16EEESJ_NSA_ILi4EEEEEEiEEEiEEENS5_IJNS5_IJNS5_IJSE_SS_NSA_ILi2048EEEEEENSA_ILi16384EEEEEENS5_IJNS5_IJSB_NSA_ILi1024EEENSA_ILi32EEEEEElEEElEEEEEEEESH_NS5_IJlSB_lEEENS4_8TiledMMAINS4_8MMA_AtomIJNS4_27SM100_MMA_F16BF16_SS_SPARSEISH_SH_fLi128ELi256ELNS4_4UMMA5MajorE0ELS1D_0ELNS1C_7ScaleInE0ELS1E_0EEEEEENSI_ISC_NS5_IJNSA_ILi0EEES1H_S1H_EEEEENS5_IJNS4_10UnderscoreES1K_S1K_EEEEENS4_13SM90_TMA_LOADENS4_14ComposedLayoutINS4_7SwizzleILi3ELi4ELi3EEENS4_25smem_sparse_ptr_flag_bitsILi2ELi16EEENSI_INS5_IJNS5_IJSB_SP_EEENS5_IJSJ_NSA_ILi64EEEEEEEEENS5_IJNS5_IJS1H_SE_EEESM_EEEEEEEvNS4_8identityES1N_NS1O_IS1Q_NS4_18smem_ptr_flag_bitsILi16EEENSI_INS5_IJSP_S1U_EEENS5_IJS1U_SB_EEEEEEEvS21_EENS_8epilogue10collective18CollectiveEpilogueINS29_23Sm100TmaWarpSpecializedILi3ELi2ELi32ELb1ELb0EEEJSG_NS5_IJNSI_ISE_SB_EENSI_IS12_SB_EEEEEfNS5_IJSB_llEEEfS2H_NS29_6fusion15FusionCallbacksIS2D_NS2I_17LinearCombinationIffffLNS_15FloatRoundStyleE2EEESG_S2G_JEEENS4_5SM1004TMEM4LOAD26SM100_TMEM_LOAD_32dp32b32xES1N_NS1O_INS1P_ILi2ELi5ELi2EEENS22_ILi32EEENSI_INS5_IJS12_ST_EEENS5_IJSB_S12_EEEEEEENS4_39AutoVectorizingCopyWithAssumedAlignmentILi128EEENS4_14SM90_TMA_STOREES2X_S2Z_S2Z_EEEvvEEEEvNT_6ParamsE,@"STO_CUDA_ENTRY STV_DEFAULT"
_ZN7cutlass13device_kernelINS_4gemm6kernel13GemmUniversalIN4cute5tupleIJiiiiEEENS1_10collective13CollectiveMmaINS1_41MainloopSm100TmaUmmaWarpSpecializedSparseILi2ELi2ELi1ENS5_IJNS4_1CILi1EEESB_SB_EEEEENS5_IJNSA_ILi128EEENSA_ILi256EEESE_EEENS_10bfloat16_tENS5_IJNS4_6LayoutINS5_IJiNS5_IJNSA_ILi2EEEiEEEiEEENS5_IJlNS5_IJSB_SJ_EEElEEEEENSI_INS5_IJNS5_IJNS5_IJNSA_ILi8EEESJ_SP_EEEiEEENS5_IJNS5_IJNSA_ILi16EEESJ_NSA_ILi4EEEEEEiEEEiEEENS5_IJNS5_IJNS5_IJSE_SS_NSA_ILi2048EEEEEENSA_ILi16384EEEEEENS5_IJNS5_IJSB_NSA_ILi1024EEENSA_ILi32EEEEEElEEElEEEEEEEESH_NS5_IJlSB_lEEENS4_8TiledMMAINS4_8MMA_AtomIJNS4_27SM100_MMA_F16BF16_SS_SPARSEISH_SH_fLi128ELi256ELNS4_4UMMA5MajorE0ELS1D_0ELNS1C_7ScaleInE0ELS1E_0EEEEEENSI_ISC_NS5_IJNSA_ILi0EEES1H_S1H_EEEEENS5_IJNS4_10UnderscoreES1K_S1K_EEEEENS4_13SM90_TMA_LOADENS4_14ComposedLayoutINS4_7SwizzleILi3ELi4ELi3EEENS4_25smem_sparse_ptr_flag_bitsILi2ELi16EEENSI_INS5_IJNS5_IJSB_SP_EEENS5_IJSJ_NSA_ILi64EEEEEEEEENS5_IJNS5_IJS1H_SE_EEESM_EEEEEEEvNS4_8identityES1N_NS1O_IS1Q_NS4_18smem_ptr_flag_bitsILi16EEENSI_INS5_IJSP_S1U_EEENS5_IJS1U_SB_EEEEEEEvS21_EENS_8epilogue10collective18CollectiveEpilogueINS29_23Sm100TmaWarpSpecializedILi3ELi2ELi32ELb1ELb0EEEJSG_NS5_IJNSI_ISE_SB_EENSI_IS12_SB_EEEEEfNS5_IJSB_llEEEfS2H_NS29_6fusion15FusionCallbacksIS2D_NS2I_17LinearCombinationIffffLNS_15FloatRoundStyleE2EEESG_S2G_JEEENS4_5SM1004TMEM4LOAD26SM100_TMEM_LOAD_32dp32b32xES1N_NS1O_INS1P_ILi2ELi5ELi2EEENS22_ILi32EEENSI_INS5_IJS12_ST_EEENS5_IJSB_S12_EEEEEEENS4_39AutoVectorizingCopyWithAssumedAlignmentILi128EEENS4_14SM90_TMA_STOREES2X_S2Z_S2Z_EEEvvEEEEvNT_6ParamsE:
[----:B------:R-:W1:Y:S01]  /*0000*/  LDC R1, c[0x0][0x37c] ;  /* 0x0000df00ff017b82 */ /* 0x000e620000000800 */
[----:B------:R-:W2:Y:S01]  /*0010*/  S2R R93, SR_TID.X ;  /* 0x00000000005d7919 */ /* 0x000ea20000002100 */
[----:B------:R-:W3:Y:S01]  /*0020*/  LDCU.64 UR10, c[0x0][0xa90] ;  /* 0x00015200ff0a77ac */ /* 0x000ee20008000a00 */
[----:B------:R-:W-:Y:S02]  /*0030*/  PRMT R79, RZ, 0x7610, R79 ;  /* 0x00007610ff4f7816 */ /* 0x000fe4000000004f */
[----:B------:R-:W-:Y:S01]  /*0040*/  ELECT P2, URZ, PT ;  /* 0x0000000000ff782f */ /* 0x000fe20003840000 */
[----:B---3--:R-:W-:-:S04]  /*0050*/  UISETP.NE.U32.AND UP0, UPT, UR10, URZ, UPT ;  /* 0x000000ff0a00728c */ /* 0x008fc8000bf05070 */
[----:B------:R-:W-:Y:S01]  /*0060*/  UISETP.NE.AND.EX UP0, UPT, UR11, URZ, UPT, UP0 ;  /* 0x000000ff0b00728c */ /* 0x000fe2000bf05300 */
[----:B--2---:R-:W-:-:S05]  /*0070*/  SHF.R.U32.HI R80, RZ, 0x5, R93 ;  /* 0x00000005ff507819 */ /* 0x004fca000001165d */
[----:B------:R-:W2:Y:S02]  /*0080*/  SHFL.IDX PT, R0, R80, RZ, 0x1f ;  /* 0x00001fff50007589 */ /* 0x000ea400000e0000 */
[----:B--2---:R-:W-:Y:S01]  /*0090*/  R2UR UR24, R0 ;  /* 0x00000000001872ca */ /* 0x004fe200000e0000 */
[----:B-1----:R-:W-:-:S14]  /*00a0*/  BRA.U UP0, `(.L_x_0) ;  /* 0x0000000100307547 */ /* 0x002fdc000b800000 */
[----:B------:R-:W1:Y:S02]  /*00b0*/  LDCU.64 UR4, c[0x0][0xa88] ;  /* 0x00015100ff0477ac */ /* 0x000e640008000a00 */
[----:B-1----:R-:W-:-:S04]  /*00c0*/  UISETP.NE.U32.AND UP0, UPT, UR4, URZ, UPT ;  /* 0x000000ff0400728c */ /* 0x002fc8000bf05070 */
[----:B------:R-:W-:-:S09]  /*00d0*/  UISETP.NE.AND.EX UP0, UPT, UR5, URZ, UPT, UP0 ;  /* 0x000000ff0500728c */ /* 0x000fd2000bf05300 */
[----:B------:R-:W-:Y:S05]  /*00e0*/  BRA.U !UP0, `(.L_x_1) ;  /* 0x0000000108147547 */ /* 0x000fea000b800000 */
[----:B------:R-:W1:Y:S01]  /*00f0*/  LDC.64 R2, c[0x0][0xa88] ;  /* 0x0002a200ff027b82 */ /* 0x000e620000000a00 */
[----:B------:R-:W1:Y:S02]  /*0100*/  LDCU.64 UR4, c[0x0][0x358] ;  /* 0x00006b00ff0477ac */ /* 0x000e640008000a00 */
[----:B-1----:R1:W5:Y:S01]  /*0110*/  LDG.E R41, desc[UR4][R2.64] ;  /* 0x0000000402297981 */ /* 0x002362000c1e1900 */
[----:B------:R-:W-:Y:S01]  /*0120*/  HFMA2 R79, -RZ, RZ, 0, 5.9604644775390625e-08 ;  /* 0x00000001ff4f7431 */ /* 0x000fe200000001ff */
[----:B------:R-:W-:Y:S05]  /*0130*/  BRA `(.L_x_0) ;  /* 0x00000000000c7947 */ /* 0x000fea0003800000 */
.L_x_1:
[----:B------:R-:W1:Y:S01]  /*0140*/  LDCU UR4, c[0x0][0xa80] ;  /* 0x00015000ff0477ac */ /* 0x000e620008000800 */
[----:B------:R-:W-:Y:S01]  /*0150*/  HFMA2 R79, -RZ, RZ, 0, 5.9604644775390625e-08 ;  /* 0x00000001ff4f7431 */ /* 0x000fe200000001ff */
[----:B-1----:R-:W-:-:S07]  /*0160*/  MOV R41, UR4 ;  /* 0x0000000400297c02 */ /* 0x002fce0008000f00 */
.L_x_0:
[----:B------:R-:W2:Y:S02]  /*0170*/  LDCU.64 UR4, c[0x0][0xab0] ;  /* 0x00015600ff0477ac */ /* 0x000ea40008000a00 */
[----:B--2---:R-:W-:-:S04]  /*0180*/  UISETP.NE.U32.AND UP0, UPT, UR4, URZ, UPT ;  /* 0x000000ff0400728c */ /* 0x004fc8000bf05070 */
[----:B------:R-:W-:-:S09]  /*0190*/  UISETP.NE.AND.EX UP0, UPT, UR5, URZ, UPT, UP0 ;  /* 0x000000ff0500728c */ /* 0x000fd2000bf05300 */
[----:B------:R-:W-:Y:S05]  /*01a0*/  BRA.U UP0, `(.L_x_2) ;  /* 0x0000000100287547 */ /* 0x000fea000b800000 */
[----:B------:R-:W2:Y:S02]  /*01b0*/  LDCU.64 UR4, c[0x0][0xaa8] ;  /* 0x00015500ff0477ac */ /* 0x000ea40008000a00 */
[----:B--2---:R-:W-:-:S04]  /*01c0*/  UISETP.NE.U32.AND UP0, UPT, UR4, URZ, UPT ;  /* 0x000000ff0400728c */ /* 0x004fc8000bf05070 */
[----:B------:R-:W-:-:S09]  /*01d0*/  UISETP.NE.AND.EX UP0, UPT, UR5, URZ, UPT, UP0 ;  /* 0x000000ff0500728c */ /* 0x000fd2000bf05300 */
[----:B------:R-:W-:Y:S05]  /*01e0*/  BRA.U !UP0, `(.L_x_3) ;  /* 0x0000000108107547 */ /* 0x000fea000b800000 */
[----:B------:R-:W2:Y:S01]  /*01f0*/  LDC.64 R36, c[0x0][0xaa8] ;  /* 0x0002aa00ff247b82 */ /* 0x000ea20000000a00 */
[----:B------:R-:W2:Y:S02]  /*0200*/  LDCU.64 UR4, c[0x0][0x358] ;  /* 0x00006b00ff0477ac */ /* 0x000ea40008000a00 */
[----:B--2---:R2:W5:Y:S01]  /*0210*/  LDG.E R36, desc[UR4][R36.64] ;  /* 0x0000000424247981 */ /* 0x004562000c1e1900 */
[----:B------:R-:W-:Y:S05]  /*0220*/  BRA `(.L_x_2) ;  /* 0x0000000000087947 */ /* 0x000fea0003800000 */
.L_x_3:
[----:B------:R-:W2:Y:S02]  /*0230*/  LDCU UR4, c[0x0][0xaa0] ;  /* 0x00015400ff0477ac */ /* 0x000ea40008000800 */
[----:B--2---:R-:W-:Y:S02]  /*0240*/  MOV R36, UR4 ;  /* 0x0000000400247c02 */ /* 0x004fe40008000f00 */
.L_x_2:
[----:B------:R-:W-:Y:S01]  /*0250*/  IMAD.U32 R0, RZ, RZ, UR24 ;  /* 0x00000018ff007e24 */ /* 0x000fe2000f8e00ff */
[----:B------:R-:W-:Y:S04]  /*0260*/  BSSY.RECONVERGENT B0, `(.L_x_4) ;  /* 0x000000f000007945 */ /* 0x000fe80003800200 */
[C---:B------:R-:W-:Y:S02]  /*0270*/  ISETP.NE.OR P1, PT, R0.reuse, 0x1, !P2 ;  /* 0x000000010000780c */ /* 0x040fe40005725670 */
[----:B------:R-:W-:-:S11]  /*0280*/  ISETP.NE.OR P0, PT, R0, 0x3, !P2 ;  /* 0x000000030000780c */ /* 0x000fd60005705670 */
[----:B------:R-:W-:Y:S05]  /*0290*/  @P1 BRA `(.L_x_5) ;  /* 0x00000000002c1947 */ /* 0x000fea0003800000 */
[----:B------:R-:W3:Y:S02]  /*02a0*/  LDCU.64 UR4, c[0x0][0x348] ;  /* 0x00006900ff0477ac */ /* 0x000ee40008000a00 */
[----:B---3--:R-:W-:Y:S02]  /*02b0*/  UIADD3 UR8, UP2, UPT, UR4, 0x80, URZ ;  /* 0x0000008004087890 */ /* 0x008fe4000ff5e0ff */
[----:B------:R-:W-:Y:S02]  /*02c0*/  UIADD3 UR6, UP1, UPT, UR4, 0x280, URZ ;  /* 0x0000028004067890 */ /* 0x000fe4000ff3e0ff */
[----:B------:R-:W-:Y:S02]  /*02d0*/  UIADD3 UR4, UP0, UPT, UR4, 0x180, URZ ;  /* 0x0000018004047890 */ /* 0x000fe4000ff1e0ff */
[----:B------:R-:W-:Y:S02]  /*02e0*/  UIADD3.X UR9, UPT, UPT, URZ, UR5, URZ, UP2, !UPT ;  /* 0x00000005ff097290 */ /* 0x000fe400097fe4ff */
[----:B------:R-:W-:-:S02]  /*02f0*/  UIADD3.X UR7, UPT, UPT, URZ, UR5, URZ, UP1, !UPT ;  /* 0x00000005ff077290 */ /* 0x000fc40008ffe4ff */
[----:B------:R-:W-:-:S05]  /*0300*/  UIADD3.X UR5, UPT, UPT, URZ, UR5, URZ, UP0, !UPT ;  /* 0x00000005ff057290 */ /* 0x000fca00087fe4ff */
[----:B------:R3:W-:Y:S02]  /*0310*/  UTMACCTL.PF [UR8] ;  /* 0x00000000080079b9 */ /* 0x0007e40008040000 */
[----:B------:R3:W-:Y:S02]  /*0320*/  UTMACCTL.PF [UR6] ;  /* 0x00000000060079b9 */ /* 0x0007e40008040000 */
[----:B------:R3:W-:Y:S02]  /*0330*/  UTMACCTL.PF [UR4] ;  /* 0x00000000040079b9 */ /* 0x0007e40008040000 */
[----:B---3--:R-:W-:Y:S01]  /*0340*/  NOP ;  /* 0x0000000000007918 */ /* 0x008fe20000000000 */
.L_x_5:
[----:B------:R-:W-:Y:S05]  /*0350*/  BSYNC.RECONVERGENT B0 ;  /* 0x0000000000007941 */ /* 0x000fea0003800200 */
.L_x_4:
[----:B------:R-:W-:Y:S04]  /*0360*/  BSSY.RECONVERGENT B0, `(.L_x_6) ;  /* 0x000000a000007945 */ /* 0x000fe80003800200 */
[----:B------:R-:W-:Y:S05]  /*0370*/  @P0 BRA `(.L_x_7) ;  /* 0x0000000000200947 */ /* 0x000fea0003800000 */
[----:B------:R-:W3:Y:S02]  /*0380*/  LDCU.64 UR4, c[0x0][0x348] ;  /* 0x00006900ff0477ac */ /* 0x000ee40008000a00 */
[----:B---3--:R-:W-:Y:S02]  /*0390*/  UIADD3 UR6, UP1, UPT, UR4, 0x780, URZ ;  /* 0x0000078004067890 */ /* 0x008fe4000ff3e0ff */
[----:B------:R-:W-:Y:S02]  /*03a0*/  UIADD3 UR4, UP0, UPT, UR4, 0x880, URZ ;  /* 0x0000088004047890 */ /* 0x000fe4000ff1e0ff */
[----:B------:R-:W-:Y:S02]  /*03b0*/  UIADD3.X UR7, UPT, UPT, URZ, UR5, URZ, UP1, !UPT ;  /* 0x00000005ff077290 */ /* 0x000fe40008ffe4ff */
[----:B------:R-:W-:-:S07]  /*03c0*/  UIADD3.X UR5, UPT, UPT, URZ, UR5, URZ, UP0, !UPT ;  /* 0x00000005ff057290 */ /* 0x000fce00087fe4ff */
[----:B------:R3:W-:Y:S02]  /*03d0*/  UTMACCTL.PF [UR6] ;  /* 0x00000000060079b9 */ /* 0x0007e40008040000 */
[----:B------:R3:W-:Y:S02]  /*03e0*/  UTMACCTL.PF [UR4] ;  /* 0x00000000040079b9 */ /* 0x0007e40008040000 */
[----:B---3--:R-:W-:Y:S01]  /*03f0*/  NOP ;  /* 0x0000000000007918 */ /* 0x008fe20000000000 */
.L_x_7:
[----:B------:R-:W-:Y:S05]  /*0400*/  BSYNC.RECONVERGENT B0 ;  /* 0x0000000000007941 */ /* 0x000fea0003800200 */
.L_x_6:
[----:B------:R-:W3:Y:S01]  /*0410*/  LDCU.64 UR4, c[0x0][0xa88] ;  /* 0x00015100ff0477ac */ /* 0x000ee20008000a00 */
[----:B------:R-:W-:Y:S02]  /*0420*/  UISETP.EQ.U32.AND UP1, UPT, UR10, URZ, UPT ;  /* 0x000000ff0a00728c */ /* 0x000fe4000bf22070 */
[----:B------:R-:W-:Y:S02]  /*0430*/  UPLOP3.LUT UP3, UPT, UPT, UPT, UPT, 0x80, 0x8 ;  /* 0x000000000008789c */ /* 0x000fe40003f6f070 */
[----:B---3--:R-:W-:-:S04]  /*0440*/  UISETP.NE.U32.AND UP0, UPT, UR4, URZ, UPT ;  /* 0x000000ff0400728c */ /* 0x008fc8000bf05070 */
[----:B------:R-:W-:-:S04]  /*0450*/  UISETP.NE.AND.EX UP2, UPT, UR5, URZ, UPT, UP0 ;  /* 0x000000ff0500728c */ /* 0x000fc8000bf45300 */
[----:B------:R-:W-:-:S04]  /*0460*/  UISETP.EQ.OR.EX UP4, UPT, UR11, URZ, !UP2, UP1 ;  /* 0x000000ff0b00728c */ /* 0x000fc8000d782710 */
[----:B------:R-:W-:-:S06]  /*0470*/  UP2UR UR4, UPR, URZ, 0x10 ;  /* 0x00000010ff047883 */ /* 0x000fcc0008000000 */
[----:B------:R-:W-:Y:S01]  /*0480*/  MOV R86, UR4 ;  /* 0x0000000400567c02 */ /* 0x000fe20008000f00 */
[----:B------:R-:W-:Y:S06]  /*0490*/  BRA.U !UP4, `(.L_x_8) ;  /* 0x000000010c207547 */ /* 0x000fec000b800000 */
[----:B------:R-:W-:Y:S01]  /*04a0*/  UISETP.NE.U32.AND UP0, UPT, UR10, URZ, UPT ;  /* 0x000000ff0a00728c */ /* 0x000fe2000bf05070 */
[----:B-----5:R-:W-:Y:S01]  /*04b0*/  FSETP.NEU.AND P0, PT, R41, RZ, PT ;  /* 0x000000ff2900720b */ /* 0x020fe20003f0d000 */
[----:B------:R-:W-:Y:S02]  /*04c0*/  USEL UR4, URZ, 0xffffffff, UP2 ;  /* 0xffffffffff047887 */ /* 0x000fe40009000000 */
[----:B------:R-:W-:-:S10]  /*04d0*/  UISETP.NE.AND.EX UP1, UPT, UR11, URZ, UPT, UP0 ;  /* 0x000000ff0b00728c */ /* 0x000fd4000bf25300 */
[----:B------:R-:W-:Y:S01]  /*04e0*/  VOTEU.ANY UP0, P0 ;  /* 0x0000000000ff7886 */ /* 0x000fe20000000100 */
[----:B------:R-:W-:-:S04]  /*04f0*/  @!UP1 USEL UR4, URZ, 0xffffffff, UP0 ;  /* 0xffffffffff049887 */ /* 0x000fc80008000000 */
[----:B------:R-:W-:-:S04]  /*0500*/  ULOP3.LUT UR4, UR4, 0x1, URZ, 0xc0, !UPT ;  /* 0x0000000104047892 */ /* 0x000fc8000f8ec0ff */
[----:B------:R-:W-:-:S11]  /*0510*/  UISETP.NE.U32.AND UP3, UPT, UR4, 0x1, UPT ;  /* 0x000000010400788c */ /* 0x000fd6000bf65070 */
.L_x_8:
[----:B------:R-:W3:Y:S02]  /*0520*/  SHFL.IDX PT, R0, R80, RZ, 0x1f ;  /* 0x00001fff50007589 */ /* 0x000ee400000e0000 */
[----:B---3--:R-:W-:-:S13]  /*0530*/  ISETP.NE.AND P0, PT, R0, RZ, PT ;  /* 0x000000ff0000720c */ /* 0x008fda0003f05270 */
[----:B------:R-:W-:Y:S05]  /*0540*/  @P0 BRA `(.L_x_9) ;  /* 0x0000000000380947 */ /* 0x000fea0003800000 */
[----:B------:R-:W3:Y:S01]  /*0550*/  S2UR UR4, SR_CgaCtaId ;  /* 0x00000000000479c3 */ /* 0x000ee20000008800 */
[----:B------:R-:W-:Y:S01]  /*0560*/  UMOV UR5, 0x400 ;  /* 0x0000040000057882 */ /* 0x000fe20000000000 */
[----:B------:R-:W-:Y:S01]  /*0570*/  UMOV UR6, 0x1 ;  /* 0x0000000100067882 */ /* 0x000fe20000000000 */
[----:B------:R-:W-:Y:S01]  /*0580*/  ELECT P0, URZ, PT ;  /* 0x0000000000ff782f */ /* 0x000fe20003800000 */
[----:B------:R-:W-:-:S04]  /*0590*/  UIADD3 UR6, UPT, UPT, -UR6, 0x100000, URZ ;  /* 0x0010000006067890 */ /* 0x000fc8000fffe1ff */
[----:B------:R-:W-:Y:S02]  /*05a0*/  USHF.L.U32 UR7, UR6, 0xb, URZ ;  /* 0x0000000b06077899 */ /* 0x000fe400080006ff */
[----:B------:R-:W-:Y:S02]  /*05b0*/  USHF.L.U32 UR6, UR6, 0x1, URZ ;  /* 0x0000000106067899 */ /* 0x000fe400080006ff */
[----:B---3--:R-:W-:Y:S01]  /*05c0*/  ULEA UR4, UR4, UR5, 0x18 ;  /* 0x0000000504047291 */ /* 0x008fe2000f8ec0ff */
[----:B------:R-:W3:Y:S11]  /*05d0*/  FENCE.VIEW.ASYNC.S ;  /* 0x00000000000073c6 */ /* 0x000ef60000000000 */
[----:B---3--:R3:W4:Y:S01]  /*05e0*/  SYNCS.EXCH.64 URZ, [UR4], UR6 ;  /* 0x0000000604ff75b2 */ /* 0x0087220008000100 */
[----:B------:R3:W1:Y:S01]  /*05f0*/  SYNCS.EXCH.64 URZ, [UR4+0x10], UR6 ;  /* 0x0000100604ff75b2 */ /* 0x0006620008000100 */
[----:B------:R3:W1:Y:S01]  /*0600*/  SYNCS.EXCH.64 URZ, [UR4+0x8], UR6 ;  /* 0x0000080604ff75b2 */ /* 0x0006620008000100 */
[----:B------:R3:W1:Y:S01]  /*0610*/  SYNCS.EXCH.64 URZ, [UR4+0x18], UR6 ;  /* 0x0000180604ff75b2 */ /* 0x0006620008000100 */
[----:B------:R-:W-:Y:S01]  /*0620*/  NOP ;  /* 0x0000000000007918 */ /* 0x000fe20000000000 */
.L_x_9:
[----:B------:R-:W2:Y:S01]  /*0630*/  SHFL.IDX PT, R0, R80, RZ, 0x1f ;  /* 0x00001fff50007589 */ /* 0x000ea200000e0000 */
[----:B------:R-:W-:Y:S01]  /*0640*/  NOP ;  /* 0x0000000000007918 */ /* 0x000fe20000000000 */
[----:B--2---:R-:W-:-:S13]  /*0650*/  ISETP.NE.AND P0, PT, R0, 0x1, PT ;  /* 0x000000010000780c */ /* 0x004fda0003f05270 */
[----:B------:R-:W-:Y:S05]  /*0660*/  @P0 BRA `(.L_x_10) ;  /* 0x0000000000500947 */ /* 0x000fea0003800000 */
[----:B---3--:R-:W2:Y:S01]  /*0670*/  S2UR UR4, SR_CgaCtaId ;  /* 0x00000000000479c3 */ /* 0x008ea20000008800 */
[----:B------:R-:W-:Y:S01]  /*0680*/  UMOV UR5, 0x400 ;  /* 0x0000040000057882 */ /* 0x000fe20000000000 */
[----:B------:R-:W-:Y:S01]  /*0690*/  UMOV UR8, 0x20 ;  /* 0x0000002000087882 */ /* 0x000fe20000000000 */
[----:B------:R-:W-:Y:S01]  /*06a0*/  UMOV UR6, 0x80 ;  /* 0x0000008000067882 */ /* 0x000fe20000000000 */
[----:B------:R-:W-:-:S04]  /*06b0*/  UIADD3 UR8, UPT, UPT, -UR8, 0x100000, URZ ;  /* 0x0010000008087890 */ /* 0x000fc8000fffe1ff */
[----:B------:R-:W-:Y:S02]  /*06c0*/  USHF.L.U32 UR9, UR8, 0xb, URZ ;  /* 0x0000000b08097899 */ /* 0x000fe400080006ff */
[----:B------:R-:W-:Y:S02]  /*06d0*/  USHF.L.U32 UR8, UR8, 0x1, URZ ;  /* 0x0000000108087899 */ /* 0x000fe400080006ff */
[----:B------:R-:W-:-:S04]  /*06e0*/  UIADD3 UR6, UPT, UPT, -UR6, 0x100000, URZ ;  /* 0x0010000006067890 */ /* 0x000fc8000fffe1ff */
[----:B------:R-:W-:Y:S02]  /*06f0*/  USHF.L.U32 UR7, UR6, 0xb, URZ ;  /* 0x0000000b06077899 */ /* 0x000fe400080006ff */
[----:B------:R-:W-:Y:S01]  /*0700*/  USHF.L.U32 UR6, UR6, 0x1, URZ ;  /* 0x0000000106067899 */ /* 0x000fe200080006ff */
[----:B------:R-:W-:Y:S01]  /*0710*/  ELECT P0, URZ, PT ;  /* 0x0000000000ff782f */ /* 0x000fe20003800000 */
[----:B--2---:R-:W-:Y:S01]  /*0720*/  ULEA UR4, UR4, UR5, 0x18 ;  /* 0x0000000504047291 */ /* 0x004fe2000f8ec0ff */
[----:B------:R-:W2:Y:S11]  /*0730*/  FENCE.VIEW.ASYNC.S ;  /* 0x00000000000073c6 */ /* 0x000eb60000000000 */
[----:B--2---:R2:W3:Y:S01]  /*0740*/  SYNCS.EXCH.64 URZ, [UR4+0x20], UR8 ;  /* 0x0000200804ff75b2 */ /* 0x0044e20008000100 */
[----:B------:R2:W1:Y:S01]  /*0750*/  SYNCS.EXCH.64 URZ, [UR4+0x38], UR6 ;  /* 0x0000380604ff75b2 */ /* 0x0004620008000100 */
[----:B------:R2:W1:Y:S01]  /*0760*/  SYNCS.EXCH.64 URZ, [UR4+0x28], UR8 ;  /* 0x0000280804ff75b2 */ /* 0x0004620008000100 */
[----:B------:R2:W1:Y:S01]  /*0770*/  SYNCS.EXCH.64 URZ, [UR4+0x40], UR6 ;  /* 0x0000400604ff75b2 */ /* 0x0004620008000100 */
[----:B------:R2:W1:Y:S01]  /*0780*/  SYNCS.EXCH.64 URZ, [UR4+0x30], UR8 ;  /* 0x0000300804ff75b2 */ /* 0x0004620008000100 */
[----:B------:R2:W1:Y:S01]  /*0790*/  SYNCS.EXCH.64 URZ, [UR4+0x48], UR6 ;  /* 0x0000480604ff75b2 */ /* 0x0004620008000100 */
[----:B------:R-:W-:Y:S01]  /*07a0*/  NOP ;  /* 0x0000000000007918 */ /* 0x000fe20000000000 */
.L_x_10:
[----:B------:R-:W4:Y:S01]  /*07b0*/  SHFL.IDX PT, R0, R80, RZ, 0x1f ;  /* 0x00001fff50007589 */ /* 0x000f2200000e0000 */
[----:B------:R-:W-:Y:S01]  /*07c0*/  NOP ;  /* 0x0000000000007918 */ /* 0x000fe20000000000 */
[----:B----4-:R-:W-:-:S13]  /*07d0*/  ISETP.NE.AND P0, PT, R0, 0x3, PT ;  /* 0x000000030000780c */ /* 0x010fda0003f05270 */
[----:B------:R-:W-:Y:S05]  /*07e0*/  @P0 BRA `(.L_x_11) ;  /* 0x0000000000300947 */ /* 0x000fea0003800000 */
[----:B--23--:R-:W2:Y:S01]  /*07f0*/  S2UR UR4, SR_CgaCtaId ;  /* 0x00000000000479c3 */ /* 0x00cea20000008800 */
[----:B------:R-:W-:Y:S01]  /*0800*/  UMOV UR6, 0x400 ;  /* 0x0000040000067882 */ /* 0x000fe20000000000 */
[----:B------:R-:W-:Y:S01]  /*0810*/  UMOV UR5, 0x20 ;  /* 0x0000002000057882 */ /* 0x000fe20000000000 */
[----:B------:R-:W-:Y:S01]  /*0820*/  ELECT P0, URZ, PT ;  /* 0x0000000000ff782f */ /* 0x000fe20003800000 */
[----:B--2---:R-:W-:Y:S02]  /*0830*/  ULEA UR6, UR4, UR6, 0x18 ;  /* 0x0000000604067291 */ /* 0x004fe4000f8ec0ff */
[----:B------:R-:W-:-:S04]  /*0840*/  UIADD3 UR4, UPT, UPT, -UR5, 0x100000, URZ ;  /* 0x0010000005047890 */ /* 0x000fc8000fffe1ff */
[----:B------:R-:W-:Y:S02]  /*0850*/  USHF.L.U32 UR5, UR4, 0xb, URZ ;  /* 0x0000000b04057899 */ /* 0x000fe400080006ff */
[----:B------:R-:W-:Y:S01]  /*0860*/  USHF.L.U32 UR4, UR4, 0x1, URZ ;  /* 0x0000000104047899 */ /* 0x000fe200080006ff */
[----:B------:R-:W2:Y:S11]  /*0870*/  FENCE.VIEW.ASYNC.S ;  /* 0x00000000000073c6 */ /* 0x000eb60000000000 */
[----:B--2---:R4:W2:Y:S01]  /*0880*/  SYNCS.EXCH.64 URZ, [UR6+0x50], UR4 ;  /* 0x0000500406ff75b2 */ /* 0x0048a20008000100 */
[----:B------:R4:W3:Y:S02]  /*0890*/  SYNCS.EXCH.64 URZ, [UR6+0x58], UR4 ;  /* 0x0000580406ff75b2 */ /* 0x0008e40008000100 */
[----:B----4-:R-:W-:Y:S01]  /*08a0*/  NOP ;  /* 0x0000000000007918 */ /* 0x010fe20000000000 */
.L_x_11:
[----:B------:R-:W4:Y:S01]  /*08b0*/  SHFL.IDX PT, R0, R80, RZ, 0x1f ;  /* 0x00001fff50007589 */ /* 0x000f2200000e0000 */
[----:B------:R-:W-:Y:S01]  /*08c0*/  NOP ;  /* 0x0000000000007918 */ /* 0x000fe20000000000 */
[----:B----4-:R-:W-:-:S13]  /*08d0*/  ISETP.NE.AND P0, PT, R0, 0x4, PT ;  /* 0x000000040000780c */ /* 0x010fda0003f05270 */
[----:B------:R-:W-:Y:S05]  /*08e0*/  @P0 BRA `(.L_x_12) ;  /* 0x00000000004c0947 */ /* 0x000fea0003800000 */
[----:B--23--:R-:W2:Y:S01]  /*08f0*/  S2UR UR6, SR_CgaCtaId ;  /* 0x00000000000679c3 */ /* 0x00cea20000008800 */
[----:B------:R-:W-:Y:S01]  /*0900*/  UMOV UR4, 0x100 ;  /* 0x0000010000047882 */ /* 0x000fe20000000000 */
[----:B------:R-:W-:Y:S01]  /*0910*/  UMOV UR5, 0x400 ;  /* 0x0000040000057882 */ /* 0x000fe20000000000 */
[----:B------:R-:W-:Y:S01]  /*0920*/  USEL UR4, UR4, 0xe0, UP3 ;  /* 0x000000e004047887 */ /* 0x000fe20009800000 */
[----:B------:R-:W-:Y:S01]  /*0930*/  UMOV UR8, 0x1 ;  /* 0x0000000100087882 */ /* 0x000fe20000000000 */
[----:B------:R-:W-:Y:S01]  /*0940*/  ELECT P0, URZ, PT ;  /* 0x0000000000ff782f */ /* 0x000fe20003800000 */
[----:B------:R-:W-:-:S04]  /*0950*/  UIADD3 UR8, UPT, UPT, -UR8, 0x100000, URZ ;  /* 0x0010000008087890 */ /* 0x000fc8000fffe1ff */
[----:B------:R-:W-:Y:S02]  /*0960*/  USHF.L.U32 UR9, UR8, 0xb, URZ ;  /* 0x0000000b08097899 */ /* 0x000fe400080006ff */
[----:B------:R-:W-:Y:S02]  /*0970*/  USHF.L.U32 UR8, UR8, 0x1, URZ ;  /* 0x0000000108087899 */ /* 0x000fe400080006ff */
[----:B--2---:R-:W-:Y:S02]  /*0980*/  ULEA UR6, UR6, UR5, 0x18 ;  /* 0x0000000506067291 */ /* 0x004fe4000f8ec0ff */
[----:B------:R-:W-:-:S04]  /*0990*/  UIADD3 UR4, UPT, UPT, -UR4, 0x100000, URZ ;  /* 0x0010000004047890 */ /* 0x000fc8000fffe1ff */
[----:B------:R-:W-:Y:S02]  /*09a0*/  USHF.L.U32 UR5, UR4, 0xb, URZ ;  /* 0x0000000b04057899 */ /* 0x000fe400080006ff */
[----:B------:R-:W-:Y:S01]  /*09b0*/  USHF.L.U32 UR4, UR4, 0x1, URZ ;  /* 0x0000000104047899 */ /* 0x000fe200080006ff */
[----:B------:R-:W2:Y:S03]  /*09c0*/  FENCE.VIEW.ASYNC.S ;  /* 0x00000000000073c6 */ /* 0x000ea60000000000 */
[----:B--2---:R4:W2:Y:S08]  /*09d0*/  SYNCS.EXCH.64 URZ, [UR6+0x60], UR8 ;  /* 0x0000600806ff75b2 */ /* 0x0048b00008000100 */
[----:B------:R4:W3:Y:S01]  /*09e0*/  SYNCS.EXCH.64 URZ, [UR6+0x70], UR4 ;  /* 0x0000700406ff75b2 */ /* 0x0008e20008000100 */
[----:B------:R4:W1:Y:S01]  /*09f0*/  SYNCS.EXCH.64 URZ, [UR6+0x68], UR8 ;  /* 0x0000680806ff75b2 */ /* 0x0008620008000100 */
[----:B------:R4:W1:Y:S02]  /*0a00*/  SYNCS.EXCH.64 URZ, [UR6+0x78], UR4 ;  /* 0x0000780406ff75b2 */ /* 0x0008640008000100 */
[----:B----4-:R-:W-:Y:S01]  /*0a10*/  NOP ;  /* 0x0000000000007918 */ /* 0x010fe20000000000 */
.L_x_12:
[----:B------:R-:W4:Y:S01]  /*0a20*/  SHFL.IDX PT, R0, R80, RZ, 0x1f ;  /* 0x00001fff50007589 */ /* 0x000f2200000e0000 */
[----:B------:R-:W-:Y:S01]  /*0a30*/  NOP ;  /* 0x0000000000007918 */ /* 0x000fe20000000000 */
[----:B----4-:R-:W-:-:S13]  /*0a40*/  ISETP.NE.AND P0, PT, R0, 0x5, PT ;  /* 0x000000050000780c */ /* 0x010fda0003f05270 */
[----:B------:R-:W-:Y:S05]  /*0a50*/  @P0 BRA `(.L_x_13) ;  /* 0x0000000000400947 */ /* 0x000fea0003800000 */
[----:B--23--:R-:W2:Y:S01]  /*0a60*/  S2UR UR4, SR_CgaCtaId ;  /* 0x00000000000479c3 */ /* 0x00cea20000008800 */
        /* <DEDUP_REMOVED lines=12> */
[----:B--2---:R4:W2:Y:S01]  /*0b30*/  SYNCS.EXCH.64 URZ, [UR4+0x80], UR8 ;  /* 0x0000800804ff75b2 */ /* 0x0048a20008000100 */
[----:B------:R4:W3:Y:S02]  /*0b40*/  SYNCS.EXCH.64 URZ, [UR4+0x88], UR6 ;  /* 0x0000880604ff75b2 */ /* 0x0008e40008000100 */
[----:B----4-:R-:W-:Y:S01]  /*0b50*/  NOP ;  /* 0x0000000000007918 */ /* 0x010fe20000000000 */
.L_x_13:
[----:B------:R-:W4:Y:S01]  /*0b60*/  SHFL.IDX PT, R0, R80, RZ, 0x1f ;  /* 0x00001fff50007589 */ /* 0x000f2200000e0000 */
[----:B------:R-:W1:Y:S01]  /*0b70*/  S2UR UR27, SR_CTAID.Y ;  /* 0x00000000001b79c3 */ /* 0x000e620000002600 */
[----:B------:R-:W-:Y:S01]  /*0b80*/  ISETP.NE.OR P1, PT, RZ, UR24, !P2 ;  /* 0x00000018ff007c0c */ /* 0x000fe2000d725670 */
[----:B------:R-:W-:-:S06]  /*0b90*/  NOP ;  /* 0x0000000000007918 */ /* 0x000fcc0000000000 */
[----:B------:R-:W1:Y:S01]  /*0ba0*/  S2UR UR11, SR_CTAID.X ;  /* 0x00000000000b79c3 */ /* 0x000e620000002500 */
[----:B----4-:R-:W-:-:S13]  /*0bb0*/  ISETP.NE.AND P0, PT, R0, 0x3, PT ;  /* 0x000000030000780c */ /* 0x010fda0003f05270 */
[----:B-1----:R-:W-:Y:S05]  /*0bc0*/  @P0 BRA `(.L_x_14) ;  /* 0x0000000000380947 */ /* 0x002fea0003800000 */
[----:B--23--:R-:W1:Y:S01]  /*0bd0*/  S2UR UR4, SR_CgaCtaId ;  /* 0x00000000000479c3 */ /* 0x00ce620000008800 */
[----:B------:R-:W-:Y:S01]  /*0be0*/  UMOV UR5, 0x400 ;  /* 0x0000040000057882 */ /* 0x000fe20000000000 */
[----:B------:R-:W-:Y:S01]  /*0bf0*/  UMOV UR6, 0x20 ;  /* 0x0000002000067882 */ /* 0x000fe20000000000 */
[----:B------:R-:W-:Y:S01]  /*0c00*/  ELECT P0, URZ, PT ;  /* 0x0000000000ff782f */ /* 0x000fe20003800000 */
[----:B------:R-:W-:-:S04]  /*0c10*/  UIADD3 UR6, UPT, UPT, -UR6, 0x100000, URZ ;  /* 0x0010000006067890 */ /* 0x000fc8000fffe1ff */
[----:B------:R-:W-:Y:S02]  /*0c20*/  USHF.L.U32 UR7, UR6, 0xb, URZ ;  /* 0x0000000b06077899 */ /* 0x000fe400080006ff */
[----:B------:R-:W-:Y:S02]  /*0c30*/  USHF.L.U32 UR6, UR6, 0x1, URZ ;  /* 0x0000000106067899 */ /* 0x000fe400080006ff */
[----:B-1----:R-:W-:Y:S01]  /*0c40*/  ULEA UR4, UR4, UR5, 0x18 ;  /* 0x0000000504047291 */ /* 0x002fe2000f8ec0ff */
[----:B------:R-:W1:Y:S11]  /*0c50*/  FENCE.VIEW.ASYNC.S ;  /* 0x00000000000073c6 */ /* 0x000e760000000000 */
[----:B-1----:R1:W4:Y:S01]  /*0c60*/  SYNCS.EXCH.64 URZ, [UR4+0x90], UR6 ;  /* 0x0000900604ff75b2 */ /* 0x0023220008000100 */
[----:B------:R1:W2:Y:S01]  /*0c70*/  SYNCS.EXCH.64 URZ, [UR4+0xa0], UR6 ;  /* 0x0000a00604ff75b2 */ /* 0x0002a20008000100 */
[----:B------:R1:W3:Y:S01]  /*0c80*/  SYNCS.EXCH.64 URZ, [UR4+0x98], UR6 ;  /* 0x0000980604ff75b2 */ /* 0x0002e20008000100 */
[----:B------:R1:W1:Y:S01]  /*0c90*/  SYNCS.EXCH.64 URZ, [UR4+0xa8], UR6 ;  /* 0x0000a80604ff75b2 */ /* 0x0002620008000100 */
[----:B------:R-:W-:Y:S01]  /*0ca0*/  NOP ;  /* 0x0000000000007918 */ /* 0x000fe20000000000 */
.L_x_14:
[----:B------:R-:W-:Y:S01]  /*0cb0*/  VOTEU.ALL UP0, P1 ;  /* 0x0000000000ff7886 */ /* 0x000fe20000800000 */
[----:B------:R-:W-:-:S05]  /*0cc0*/  CS2R.32 R78, SR_CgaSize ;  /* 0x00000000004e7805 */ /* 0x000fca0000008a00 */
[----:B------:R-:W-:-:S05]  /*0cd0*/  IMAD R78, R78, -0xa0, RZ ;  /* 0xffffff604e4e7824 */ /* 0x000fca00078e02ff */
[----:B-123--:R-:W-:-:S14]  /*0ce0*/  R2UR UR4, R78 ;  /* 0x000000004e0472ca */ /* 0x00efdc00000e0000 */
[----:B------:R-:W1:Y:S01]  /*0cf0*/  LDCU UR4, c[0x0][UR4+0x2b4] ;  /* 0x00005680040477ac */ /* 0x000e620008000800 */
[----:B------:R-:W-:Y:S02]  /*0d00*/  I2FP.F32.U32 R2, UR27 ;  /* 0x0000001b00027c45 */ /* 0x000fe40008201000 */
[----:B------:R-:W-:-:S05]  /*0d10*/  CS2R.32 R3, SR_CgaSize ;  /* 0x0000000000037805 */ /* 0x000fca0000008a00 */
[----:B------:R-:W-:-:S06]  /*0d20*/  IMAD R3, R3, -0xa0, RZ ;  /* 0xffffff6003037824 */ /* 0x000fcc00078e02ff */
[----:B------:R-:W2:Y:S01]  /*0d30*/  LDC R3, c[0x0][R3+0x2a0] ;  /* 0x0000a80003037b82 */ /* 0x000ea20000000800 */
[----:B------:R-:W-:Y:S02]  /*0d40*/  I2FP.F32.U32 R4, UR11 ;  /* 0x0000000b00047c45 */ /* 0x000fe40008201000 */
[----:B------:R-:W-:-:S05]  /*0d50*/  CS2R.32 R78, SR_CgaSize ;  /* 0x00000000004e7805 */ /* 0x000fca0000008a00 */
[----:B------:R-:W-:-:S05]  /*0d60*/  IMAD R78, R78, -0xa0, RZ ;  /* 0xffffff604e4e7824 */ /* 0x000fca00078e02ff */
[----:B------:R-:W-:-:S14]  /*0d70*/  R2UR UR5, R78 ;  /* 0x000000004e0572ca */ /* 0x000fdc00000e0000 */
[----:B------:R-:W3:Y:S01]  /*0d80*/  LDCU UR5, c[0x0][UR5+0x2b0] ;  /* 0x00005600050577ac */ /* 0x000ee20008000800 */
[----:B------:R-:W-:Y:S01]  /*0d90*/  NOP ;  /* 0x0000000000007918 */ /* 0x000fe20000000000 */
[----:B------:R-:W-:Y:S01]  /*0da0*/  @!UP0 UMOV UR7, 0x400 ;  /* 0x0000040000078882 */ /* 0x000fe20000000000 */
[----:B------:R-:W4:Y:S01]  /*0db0*/  LDCU UR25, c[0x0][0xd24] ;  /* 0x0001a480ff1977ac */ /* 0x000f220008000800 */
[----:B------:R-:W2:Y:S01]  /*0dc0*/  @!UP0 S2UR UR6, SR_CgaCtaId ;  /* 0x00000000000689c3 */ /* 0x000ea20000008800 */
[----:B-1----:R-:W-:Y:S01]  /*0dd0*/  FMUL R2, R2, UR4 ;  /* 0x0000000402027c20 */ /* 0x002fe20008400000 */
[----:B------:R-:W-:Y:S01]  /*0de0*/  UMOV UR4, 0x80 ;  /* 0x0000008000047882 */ /* 0x000fe20000000000 */
[----:B------:R-:W-:-:S05]  /*0df0*/  CS2R.32 R0, SR_CgaSize ;  /* 0x0000000000007805 */ /* 0x000fca0000008a00 */
[----:B------:R-:W-:-:S06]  /*0e00*/  IMAD R0, R0, -0xa0, RZ ;  /* 0xffffff6000007824 */ /* 0x000fcc00078e02ff */
[----:B------:R-:W1:Y:S01]  /*0e10*/  LDC R0, c[0x0][R0+0x2a4] ;  /* 0x0000a90000007b82 */ /* 0x000e620000000800 */
[----:B---3--:R-:W-:Y:S01]  /*0e20*/  FMUL R4, R4, UR5 ;  /* 0x0000000504047c20 */ /* 0x008fe20008400000 */
[----:B------:R-:W-:-:S04]  /*0e30*/  @!UP0 UIADD3 UR4, UPT, UPT, -UR4, 0x100000, URZ ;  /* 0x0010000004048890 */ /* 0x000fc8000fffe1ff */
[----:B------:R-:W-:Y:S02]  /*0e40*/  @!UP0 USHF.L.U32 UR5, UR4, 0xb, URZ ;  /* 0x0000000b04058899 */ /* 0x000fe400080006ff */
[----:B------:R-:W-:Y:S01]  /*0e50*/  @!UP0 USHF.L.U32 UR4, UR4, 0x1, URZ ;  /* 0x0000000104048899 */ /* 0x000fe200080006ff */
[----:B------:R-:W3:Y:S01]  /*0e60*/  F2I.U32.TRUNC.NTZ R73, R2 ;  /* 0x0000000200497305 */ /* 0x000ee2000020f000 */
[----:B----4-:R-:W-:Y:S01]  /*0e70*/  UISETP.GE.AND UP1, UPT, UR25, 0x1, UPT ;  /* 0x000000011900788c */ /* 0x010fe2000bf26270 */
[----:B------:R-:W4:Y:S06]  /*0e80*/  S2UR UR36, SR_CTAID.Z ;  /* 0x00000000002479c3 */ /* 0x000f2c0000002700 */
[----:B------:R-:W4:Y:S01]  /*0e90*/  F2I.U32.TRUNC.NTZ R78, R4 ;  /* 0x00000004004e7305 */ /* 0x000f22000020f000 */
[----:B--2---:R-:W-:Y:S01]  /*0ea0*/  @!UP0 ULEA UR6, UR6, UR7, 0x18 ;  /* 0x0000000706068291 */ /* 0x004fe2000f8ec0ff */
[----:B------:R-:W-:Y:S01]  /*0eb0*/  VOTEU.ALL UP0, P1 ;  /* 0x0000000000ff7886 */ /* 0x000fe20000800000 */
[----:B---3--:R-:W-:-:S05]  /*0ec0*/  IADD3 R73, PT, PT, -R73, RZ, RZ ;  /* 0x000000ff49497210 */ /* 0x008fca0007ffe1ff */
[----:B-1----:R-:W-:Y:S01]  /*0ed0*/  IMAD R73, R0, R73, UR27 ;  /* 0x0000001b00497e24 */ /* 0x002fe2000f8e0249 */
[----:B------:R-:W1:Y:S04]  /*0ee0*/  FENCE.VIEW.ASYNC.S ;  /* 0x00000000000073c6 */ /* 0x000e680000000000 */
[----:B-1----:R1:W2:Y:S01]  /*0ef0*/  @!UP0 SYNCS.EXCH.64 URZ, [UR6+0xb0], UR4 ;  /* 0x0000b00406ff85b2 */ /* 0x0022a20008000100 */
[----:B----4-:R-:W-:-:S05]  /*0f00*/  IADD3 R78, PT, PT, -R78, RZ, RZ ;  /* 0x000000ff4e4e7210 */ /* 0x010fca0007ffe1ff */
[----:B------:R-:W-:Y:S01]  /*0f10*/  IMAD R78, R3, R78, UR11 ;  /* 0x0000000b034e7e24 */ /* 0x000fe2000f8e024e */
[----:B--2---:R-:W-:Y:S06]  /*0f20*/  BAR.SYNC.DEFER_BLOCKING 0x0 ;  /* 0x0000000000007b1d */ /* 0x004fec0000010000 */
[----:B------:R-:W-:Y:S05]  /*0f30*/  BRA.U !UP1, `(.L_x_15) ;  /* 0x0000000109d47547 */ /* 0x000fea000b800000 */
[----:B------:R-:W2:Y:S01]  /*0f40*/  LDCU.128 UR20, c[0x0][0xd10] ;  /* 0x0001a200ff1477ac */ /* 0x000ea20008000c00 */
[----:B-1----:R-:W1:Y:S01]  /*0f50*/  LDCU UR6, c[0x0][0x370] ;  /* 0x00006e00ff0677ac */ /* 0x002e620008000800 */
[----:B------:R-:W3:Y:S01]  /*0f60*/  LDCU UR5, c[0x0][0x374] ;  /* 0x00006e80ff0577ac */ /* 0x000ee20008000800 */
[----:B------:R-:W4:Y:S01]  /*0f70*/  LDCU UR26, c[0x0][0xd0c] ;  /* 0x0001a180ff1a77ac */ /* 0x000f220008000800 */
[----:B------:R-:W4:Y:S01]  /*0f80*/  LDCU UR4, c[0x0][0xd20] ;  /* 0x0001a400ff0477ac */ /* 0x000f220008000800 */
[----:B------:R-:W4:Y:S01]  /*0f90*/  LDCU.64 UR18, c[0x0][0xd28] ;  /* 0x0001a500ff1277ac */ /* 0x000f220008000a00 */
[----:B--2---:R-:W-:Y:S02]  /*0fa0*/  UISETP.NE.AND UP0, UPT, UR22, 0x1, UPT ;  /* 0x000000011600788c */ /* 0x004fe4000bf05270 */
[----:B---3--:R-:W-:Y:S02]  /*0fb0*/  UIMAD.WIDE.U32 UR8, UR5, UR23, URZ ;  /* 0x00000017050872a5 */ /* 0x008fe4000f8e00ff */
[----:B-1----:R-:W-:-:S02]  /*0fc0*/  UIMAD.WIDE.U32 UR12, UR6, UR20, URZ ;  /* 0x00000014060c72a5 */ /* 0x002fc4000f8e00ff */
[----:B----4-:R-:W-:Y:S02]  /*0fd0*/  UISETP.NE.AND UP1, UPT, UR26, 0x1, UPT ;  /* 0x000000011a00788c */ /* 0x010fe4000bf25270 */
[----:B------:R-:W-:Y:S01]  /*0fe0*/  UISETP.NE.AND UP4, UPT, UR25, 0x1, UPT ;  /* 0x000000011900788c */ /* 0x000fe2000bf85270 */
[----:B------:R-:W-:Y:S02]  /*0ff0*/  UMOV UR8, UR9 ;  /* 0x0000000900087c82 */ /* 0x000fe40008000000 */
[----:B------:R-:W-:Y:S01]  /*1000*/  UMOV UR12, UR13 ;  /* 0x0000000d000c7c82 */ /* 0x000fe20008000000 */
[----:B------:R-:W-:Y:S02]  /*1010*/  @UP0 USHF.R.U32.HI UR5, URZ, UR4, UR8 ;  /* 0x00000004ff050299 */ /* 0x000fe40008011608 */
[----:B------:R-:W-:Y:S02]  /*1020*/  UIMAD.WIDE.U32 UR14, UR27, UR23, URZ ;  /* 0x000000171b0e72a5 */ /* 0x000fe4000f8e00ff */
[----:B------:R-:W-:-:S02]  /*1030*/  UIMAD.WIDE.U32 UR8, UR5, UR18, URZ ;  /* 0x00000012050872a5 */ /* 0x000fc4000f8e00ff */
[----:B------:R-:W-:Y:S02]  /*1040*/  @UP1 USHF.R.U32.HI UR6, URZ, UR21, UR12 ;  /* 0x00000015ff061299 */ /* 0x000fe4000801160c */
[----:B------:R-:W-:Y:S02]  /*1050*/  UIMAD.WIDE.U32 UR16, UR11, UR20, URZ ;  /* 0x000000140b1072a5 */ /* 0x000fe4000f8e00ff */
[----:B------:R-:W-:Y:S01]  /*1060*/  UIMAD.WIDE.U32 UR12, UR6, UR18, URZ ;  /* 0x00000012060c72a5 */ /* 0x000fe2000f8e00ff */
[----:B------:R-:W-:Y:S01]  /*1070*/  UMOV UR14, UR15 ;  /* 0x0000000f000e7c82 */ /* 0x000fe20008000000 */
[----:B------:R-:W-:Y:S01]  /*1080*/  UMOV UR8, UR9 ;  /* 0x0000000900087c82 */ /* 0x000fe20008000000 */
[----:B------:R-:W-:Y:S02]  /*1090*/  USHF.R.U32.HI UR14, URZ, UR4, UR14 ;  /* 0x00000004ff0e7299 */ /* 0x000fe4000801160e */
[----:B------:R-:W-:Y:S01]  /*10a0*/  @UP4 USHF.R.U32.HI UR5, URZ, UR19, UR8 ;  /* 0x00000013ff054299 */ /* 0x000fe20008011608 */
[----:B------:R-:W-:Y:S01]  /*10b0*/  UMOV UR16, UR17 ;  /* 0x0000001100107c82 */ /* 0x000fe20008000000 */
[----:B------:R-:W-:Y:S01]  /*10c0*/  UMOV UR12, UR13 ;  /* 0x0000000d000c7c82 */ /* 0x000fe20008000000 */
[----:B------:R-:W-:-:S02]  /*10d0*/  USHF.R.U32.HI UR16, URZ, UR21, UR16 ;  /* 0x00000015ff107299 */ /* 0x000fc40008011610 */
[----:B------:R-:W-:Y:S02]  /*10e0*/  USEL UR4, UR27, UR14, !UP0 ;  /* 0x0000000e1b047287 */ /* 0x000fe4000c000000 */
[----:B------:R-:W-:Y:S02]  /*10f0*/  @UP4 USHF.R.U32.HI UR6, URZ, UR19, UR12 ;  /* 0x00000013ff064299 */ /* 0x000fe4000801160c */
[----:B------:R-:W-:Y:S02]  /*1100*/  UIMAD UR7, UR5, UR25, URZ ;  /* 0x00000019050772a4 */ /* 0x000fe4000f8e02ff */
[----:B------:R-:W-:Y:S02]  /*1110*/  USEL UR5, UR11, UR16, !UP1 ;  /* 0x000000100b057287 */ /* 0x000fe4000c800000 */
[----:B------:R-:W-:Y:S02]  /*1120*/  UIMAD UR10, UR6, UR25, URZ ;  /* 0x00000019060a72a4 */ /* 0x000fe4000f8e02ff */
[----:B------:R-:W-:-:S02]  /*1130*/  UISETP.GE.AND UP0, UPT, UR4, UR7, UPT ;  /* 0x000000070400728c */ /* 0x000fc4000bf06270 */
[----:B------:R-:W-:Y:S02]  /*1140*/  UIMAD.WIDE.U32 UR8, UR4, UR18, URZ ;  /* 0x00000012040872a5 */ /* 0x000fe4000f8e00ff */
[----:B------:R-:W-:Y:S02]  /*1150*/  UISETP.GE.OR UP0, UPT, UR5, UR10, UP0 ;  /* 0x0000000a0500728c */ /* 0x000fe40008706670 */
[----:B------:R-:W-:Y:S02]  /*1160*/  UIMAD.WIDE.U32 UR12, UR5, UR18, URZ ;  /* 0x00000012050c72a5 */ /* 0x000fe4000f8e00ff */
[----:B------:R-:W-:Y:S01]  /*1170*/  UIADD3 UR10, UPT, UPT, -UR5, URZ, URZ ;  /* 0x000000ff050a7290 */ /* 0x000fe2000fffe1ff */
[----:B------:R-:W-:Y:S01]  /*1180*/  UMOV UR8, UR9 ;  /* 0x0000000900087c82 */ /* 0x000fe20008000000 */
[----:B------:R-:W-:Y:S02]  /*1190*/  UIADD3 UR9, UPT, UPT, -UR4, URZ, URZ ;  /* 0x000000ff04097290 */ /* 0x000fe4000fffe1ff */
[----:B------:R-:W-:-:S03]  /*11a0*/  USHF.R.U32.HI UR8, URZ, UR19, UR8 ;  /* 0x00000013ff087299 */ /* 0x000fc60008011608 */
[----:B------:R-:W-:Y:S01]  /*11b0*/  @!UP0 UMOV UR7, UR13 ;  /* 0x0000000d00078c82 */ /* 0x000fe20008000000 */
[----:B------:R-:W-:Y:S02]  /*11c0*/  UIMAD UR27, UR22, UR9, UR27 ;  /* 0x00000009161b72a4 */ /* 0x000fe4000f8e021b */
[----:B------:R-:W-:Y:S02]  /*11d0*/  USEL UR8, UR4, UR8, !UP4 ;  /* 0x0000000804087287 */ /* 0x000fe4000e000000 */
[----:B------:R-:W-:Y:S02]  /*11e0*/  @!UP0 USHF.R.U32.HI UR7, URZ, UR19, UR7 ;  /* 0x00000013ff078299 */ /* 0x000fe40008011607 */
[----:B------:R-:W-:Y:S02]  /*11f0*/  UIADD3 UR9, UPT, UPT, -UR8, URZ, URZ ;  /* 0x000000ff08097290 */ /* 0x000fe4000fffe1ff */
[----:B------:R-:W-:Y:S02]  /*1200*/  @!UP0 USEL UR7, UR5, UR7, !UP4 ;  /* 0x0000000705078287 */ /* 0x000fe4000e000000 */
[----:B------:R-:W-:-:S02]  /*1210*/  UIMAD UR9, UR25, UR9, UR4 ;  /* 0x00000009190972a4 */ /* 0x000fc4000f8e0204 */
[----:B------:R-:W-:Y:S02]  /*1220*/  @!UP0 UIADD3 UR8, UPT, UPT, UR8, -UR7, URZ ;  /* 0x8000000708088290 */ /* 0x000fe4000fffe0ff */
[----:B------:R-:W-:Y:S02]  /*1230*/  @!UP0 UIMAD UR6, UR9, UR6, UR7 ;  /* 0x00000006090682a4 */ /* 0x000fe4000f8e0207 */
[----:B------:R-:W-:Y:S02]  /*1240*/  @!UP0 UIMAD UR4, UR8, UR25, UR5 ;  /* 0x00000019080482a4 */ /* 0x000fe4000f8e0205 */
[----:B------:R-:W-:Y:S02]  /*1250*/  UIMAD UR11, UR26, UR10, UR11 ;  /* 0x0000000a1a0b72a4 */ /* 0x000fe4000f8e020b */
[----:B------:R-:W-:Y:S01]  /*1260*/  UIMAD UR27, UR4, UR22, UR27 ;  /* 0x00000016041b72a4 */ /* 0x000fe2000f8e021b */
[----:B------:R-:W-:Y:S02]  /*1270*/  @!UP0 UMOV UR5, UR6 ;  /* 0x0000000600058c82 */ /* 0x000fe40008000000 */
[----:B------:R-:W-:-:S12]  /*1280*/  UIMAD UR11, UR5, UR26, UR11 ;  /* 0x0000001a050b72a4 */ /* 0x000fd8000f8e020b */
.L_x_15:
[----:B-1----:R-:W1:Y:S02]  /*1290*/  LDCU UR4, c[0x0][0xd30] ;  /* 0x0001a600ff0477ac */ /* 0x002e640008000800 */
[----:B-1----:R-:W-:-:S09]  /*12a0*/  UISETP.NE.AND UP0, UPT, UR4, 0x1, UPT ;  /* 0x000000010400788c */ /* 0x002fd2000bf05270 */
[----:B------:R-:W-:Y:S05]  /*12b0*/  BRA.U UP0, `(.L_x_16) ;  /* 0x0000000100447547 */ /* 0x000fea000b800000 */
[----:B------:R-:W1:Y:S01]  /*12c0*/  LDCU.128 UR12, c[0x0][0xd10] ;  /* 0x0001a200ff0c77ac */ /* 0x000e620008000c00 */
[----:B------:R-:W2:Y:S01]  /*12d0*/  LDCU UR8, c[0x0][0xd0c] ;  /* 0x0001a180ff0877ac */ /* 0x000ea20008000800 */
[----:B------:R-:W3:Y:S01]  /*12e0*/  LDCU UR9, c[0x0][0xd20] ;  /* 0x0001a400ff0977ac */ /* 0x000ee20008000800 */
[----:B-1----:R-:W-:Y:S02]  /*12f0*/  UIMAD.WIDE.U32 UR6, UR11, UR12, URZ ;  /* 0x0000000c0b0672a5 */ /* 0x002fe4000f8e00ff */
[----:B------:R-:W-:Y:S02]  /*1300*/  UIMAD.WIDE.U32 UR4, UR27, UR15, URZ ;  /* 0x0000000f1b0472a5 */ /* 0x000fe4000f8e00ff */
[----:B--2---:R-:W-:Y:S02]  /*1310*/  UISETP.NE.AND UP1, UPT, UR8, 0x1, UPT ;  /* 0x000000010800788c */ /* 0x004fe4000bf25270 */
[----:B------:R-:W-:Y:S01]  /*1320*/  UISETP.NE.AND UP0, UPT, UR14, 0x1, UPT ;  /* 0x000000010e00788c */ /* 0x000fe2000bf05270 */
[----:B------:R-:W-:-:S02]  /*1330*/  UMOV UR6, UR7 ;  /* 0x0000000700067c82 */ /* 0x000fc40008000000 */
[----:B------:R-:W-:Y:S01]  /*1340*/  UMOV UR4, UR5 ;  /* 0x0000000500047c82 */ /* 0x000fe20008000000 */
[----:B------:R-:W-:Y:S02]  /*1350*/  USHF.R.U32.HI UR6, URZ, UR13, UR6 ;  /* 0x0000000dff067299 */ /* 0x000fe40008011606 */
[----:B---3--:R-:W-:Y:S02]  /*1360*/  USHF.R.U32.HI UR4, URZ, UR9, UR4 ;  /* 0x00000009ff047299 */ /* 0x008fe40008011604 */
[----:B------:R-:W-:Y:S02]  /*1370*/  USEL UR5, UR11, UR6, !UP1 ;  /* 0x000000060b057287 */ /* 0x000fe4000c800000 */
[----:B------:R-:W-:-:S04]  /*1380*/  USEL UR4, UR27, UR4, !UP0 ;  /* 0x000000041b047287 */ /* 0x000fc8000c000000 */
[----:B------:R-:W-:Y:S02]  /*1390*/  UIADD3 UR6, UPT, UPT, UR5, -UR4, URZ ;  /* 0x8000000405067290 */ /* 0x000fe4000fffe0ff */
[----:B------:R-:W-:Y:S02]  /*13a0*/  UIADD3 UR4, UPT, UPT, -UR5, UR4, URZ ;  /* 0x0000000405047290 */ /* 0x000fe4000fffe1ff */
[----:B------:R-:W-:Y:S02]  /*13b0*/  UIMAD UR27, UR6, UR14, UR27 ;  /* 0x0000000e061b72a4 */ /* 0x000fe4000f8e021b */
[----:B------:R-:W-:-:S12]  /*13c0*/  UIMAD UR11, UR4, UR8, UR11 ;  /* 0x00000008040b72a4 */ /* 0x000fd8000f8e020b */
.L_x_16:
[----:B------:R-:W1:Y:S01]  /*13d0*/  LDCU UR5, c[0x0][0x38c] ;  /* 0x00007180ff0577ac */ /* 0x000e620008000800 */
[----:B------:R-:W2:Y:S01]  /*13e0*/  S2UR UR46, SR_CgaCtaId ;  /* 0x00000000002e79c3 */ /* 0x000ea20000008800 */
[----:B------:R-:W-:Y:S01]  /*13f0*/  LOP3.LUT R0, R93, 0x1f, RZ, 0xc0, !PT ;  /* 0x0000001f5d007812 */ /* 0x000fe200078ec0ff */
[----:B------:R-:W-:Y:S01]  /*1400*/  UISETP.NE.AND UP0, UPT, UR24, 0x2, UPT ;  /* 0x000000021800788c */ /* 0x000fe2000bf05270 */
[----:B------:R-:W3:Y:S01]  /*1410*/  LDCU UR44, c[0x0][0xd24] ;  /* 0x0001a480ff2c77ac */ /* 0x000ee20008000800 */
[----:B-1----:R-:W-:-:S04]  /*1420*/  UIADD3 UR5, UPT, UPT, UR5, 0x7f, URZ ;  /* 0x0000007f05057890 */ /* 0x002fc8000fffe0ff */
[----:B------:R-:W-:-:S04]  /*1430*/  USHF.R.S32.HI UR4, URZ, 0x1f, UR5 ;  /* 0x0000001fff047899 */ /* 0x000fc80008011405 */
[----:B------:R-:W-:-:S04]  /*1440*/  ULEA.HI UR4, UR4, UR5, URZ, 0x7 ;  /* 0x0000000504047291 */ /* 0x000fc8000f8f38ff */
[----:B------:R-:W-:Y:S01]  /*1450*/  USHF.R.S32.HI UR43, URZ, 0x7, UR4 ;  /* 0x00000007ff2b7899 */ /* 0x000fe20008011404 */
[----:B------:R-:W-:Y:S06]  /*1460*/  BAR.SYNC.DEFER_BLOCKING 0x0 ;  /* 0x0000000000007b1d */ /* 0x000fec0000010000 */
[----:B--23--:R-:W-:Y:S05]  /*1470*/  BRA.U UP0, `(.L_x_17) ;  /* 0x0000000d007c7547 */ /* 0x00cfea000b800000 */
[----:B------:R-:W1:Y:S01]  /*1480*/  S2UR UR51, SR_CgaCtaId ;  /* 0x00000000003379c3 */ /* 0x000e620000008800 */
[----:B------:R-:W-:Y:S01]  /*1490*/  R2UR UR50, R78 ;  /* 0x000000004e3272ca */ /* 0x000fe200000e0000 */
[----:B------:R-:W-:Y:S01]  /*14a0*/  UISETP.LT.AND UP0, UPT, UR43, 0x1, UPT ;  /* 0x000000012b00788c */ /* 0x000fe2000bf01270 */
[----:B------:R-:W-:Y:S01]  /*14b0*/  R2UR UR47, R73 ;  /* 0x00000000492f72ca */ /* 0x000fe200000e0000 */
[----:B------:R-:W-:Y:S01]  /*14c0*/  IMAD.MOV.U32 R12, RZ, RZ, 0x1 ;  /* 0x00000001ff0c7424 */ /* 0x000fe200078e00ff */
[----:B------:R-:W-:Y:S02]  /*14d0*/  PLOP3.LUT P1, PT, PT, PT, UP3, 0x80, 0x8 ;  /* 0x000000000008781c */ /* 0x000fe40003f2f038 */
[----:B------:R-:W-:Y:S01]  /*14e0*/  CS2R R10, SRZ ;  /* 0x00000000000a7805 */ /* 0x000fe2000001ff00 */
[----:B------:R-:W-:Y:S01]  /*14f0*/  IMAD.MOV.U32 R9, RZ, RZ, RZ ;  /* 0x000000ffff097224 */ /* 0x000fe200078e00ff */
[----:B------:R-:W2:Y:S01]  /*1500*/  LDCU UR45, c[0x0][0x370] ;  /* 0x00006e00ff2d77ac */ /* 0x000ea20008000800 */
[----:B------:R-:W-:Y:S01]  /*1510*/  PLOP3.LUT P1, PT, P1, PT, PT, 0x8, 0x80 ;  /* 0x000000000080781c */ /* 0x000fe20000f2e170 */
[----:B------:R-:W-:Y:S01]  /*1520*/  IMAD.MOV.U32 R8, RZ, RZ, 0x1 ;  /* 0x00000001ff087424 */ /* 0x000fe200078e00ff */
[----:B------:R-:W-:Y:S01]  /*1530*/  USEL UR21, UR43, 0x1, !UP0 ;  /* 0x000000012b157887 */ /* 0x000fe2000c000000 */
[----:B------:R-:W3:Y:S01]  /*1540*/  LDCU.64 UR48, c[0x0][0x348] ;  /* 0x00006900ff3077ac */ /* 0x000ee20008000a00 */
[----:B------:R-:W4:Y:S01]  /*1550*/  LDCU UR42, c[0x0][0x374] ;  /* 0x00006e80ff2a77ac */ /* 0x000f220008000800 */
[----:B------:R-:W-:-:S02]  /*1560*/  UISETP.GE.AND UP4, UPT, UR44, 0x1, UPT ;  /* 0x000000012c00788c */ /* 0x000fc4000bf86270 */
[----:B------:R-:W-:Y:S01]  /*1570*/  UISETP.NE.AND UP3, UPT, UR44, 0x1, UPT ;  /* 0x000000012c00788c */ /* 0x000fe2000bf65270 */
[----:B------:R-:W-:Y:S01]  /*1580*/  UMOV UR14, URZ ;  /* 0x000000ff000e7c82 */ /* 0x000fe20008000000 */
[----:B------:R-:W-:-:S09]  /*1590*/  UMOV UR43, 0x400 ;  /* 0x00000400002b7882 */ /* 0x000fd20000000000 */
.L_x_27:
[----:B------:R-:W-:-:S03]  /*15a0*/  UISETP.NE.AND UP0, UPT, UR46, URZ, UPT ;  /* 0x000000ff2e00728c */ /* 0x000fc6000bf05270 */
[----:B-1----:R-:W-:Y:S02]  /*15b0*/  UMOV UR46, UR51 ;  /* 0x00000033002e7c82 */ /* 0x002fe40008000000 */
[----:B------:R-:W-:-:S04]  /*15c0*/  ULEA UR6, UR46, UR43, 0x18 ;  /* 0x0000002b2e067291 */ /* 0x000fc8000f8ec0ff */
[----:B------:R-:W-:Y:S08]  /*15d0*/  BRA.U UP0, `(.L_x_18) ;  /* 0x0000000100347547 */ /* 0x000ff0000b800000 */
[----:B------:R-:W1:Y:S01]  /*15e0*/  S2R R0, SR_CgaCtaId ;  /* 0x0000000000007919 */ /* 0x000e620000008800 */
[----:B------:R-:W-:Y:S02]  /*15f0*/  MOV R3, 0x400 ;  /* 0x0000040000037802 */ /* 0x000fe40000000f00 */
[----:B------:R-:W-:Y:S02]  /*1600*/  SHF.L.U32 R2, R8, 0x1f, RZ ;  /* 0x0000001f08027819 */ /* 0x000fe400000006ff */
[----:B-1----:R-:W-:-:S05]  /*1610*/  LEA R0, R0, R3, 0x18 ;  /* 0x0000000300007211 */ /* 0x002fca00078ec0ff */
[----:B------:R-:W-:-:S04]  /*1620*/  IMAD R3, R9, 0x8, R0 ;  /* 0x0000000809037824 */ /* 0x000fc800078e0200 */
[----:B------:R-:W1:Y:S02]  /*1630*/  SYNCS.PHASECHK.TRANS64.TRYWAIT P0, [R3+URZ+0xa0], R2 ;  /* 0x0000a002030075a7 */ /* 0x000e6400080011ff */
[----:B-1----:R-:W-:Y:S05]  /*1640*/  @!P0 BRA `(.L_x_19) ;  /* 0x000000d800008947 */ /* 0x002fea0003800000 */
.L_x_169:
[----:B------:R-:W-:Y:S01]  /*1650*/  VIADD R9, R9, 0x1 ;  /* 0x0000000109097836 */ /* 0x000fe20000000000 */
[----:B------:R1:W-:Y:S04]  /*1660*/  SYNCS.ARRIVE.TRANS64.A1T0 RZ, [R3+URZ+0x90], RZ ;  /* 0x000090ff03ff79a7 */ /* 0x0003e800081000ff */
[----:B------:R-:W-:-:S04]  /*1670*/  ISETP.NE.AND P0, PT, R9, 0x2, PT ;  /* 0x000000020900780c */ /* 0x000fc80003f05270 */
[----:B------:R-:W-:Y:S02]  /*1680*/  SEL R9, R9, RZ, P0 ;  /* 0x000000ff09097207 */ /* 0x000fe40000000000 */
[----:B-1----:R-:W-:-:S04]  /*1690*/  SEL R3, RZ, 0x1, P0 ;  /* 0x00000001ff037807 */ /* 0x002fc80000000000 */
[----:B------:R-:W-:-:S07]  /*16a0*/  LOP3.LUT R8, R8, R3, RZ, 0x3c, !PT ;  /* 0x0000000308087212 */ /* 0x000fce00078e3cff */
.L_x_18:
[----:B------:R-:W-:Y:S01]  /*16b0*/  ULEA UR4, UR14, UR6, 0x3 ;  /* 0x000000060e047291 */ /* 0x000fe2000f8e18ff */
[----:B------:R-:W-:-:S08]  /*16c0*/  SHF.L.U32 R0, R12, 0x1f, RZ ;  /* 0x0000001f0c007819 */ /* 0x000fd000000006ff */
[----:B------:R1:W1:Y:S02]  /*16d0*/  SYNCS.PHASECHK.TRANS64.TRYWAIT P0, [UR4+0x10], R0 ;  /* 0x00001000ff0075a7 */ /* 0x0002640008001104 */
[----:B------:R-:W2:Y:S02]  /*16e0*/  LDCU UR4, c[0x0][0x38c] ;  /* 0x00007180ff0477ac */ /* 0x000ea40008000800 */
[----:B--2---:R-:W-:-:S09]  /*16f0*/  UISETP.GE.AND UP0, UPT, UR4, 0x1, UPT ;  /* 0x000000010400788c */ /* 0x004fd2000bf06270 */
[----:B------:R-:W-:Y:S05]  /*1700*/  BRA.U !UP0, `(.L_x_20) ;  /* 0x0000000108d47547 */ /* 0x000fea000b800000 */
[----:B---3--:R-:W-:Y:S01]  /*1710*/  UIADD3 UR38, UP2, UPT, UR48, 0x80, URZ ;  /* 0x0000008030267890 */ /* 0x008fe2000ff5e0ff */
[----:B------:R-:W-:Y:S01]  /*1720*/  @P2 MOV R2, 0x14800 ;  /* 0x0001480000022802 */ /* 0x000fe20000000f00 */
[----:B------:R-:W-:Y:S02]  /*1730*/  UIADD3 UR22, UP1, UPT, UR48, 0x280, URZ ;  /* 0x0000028030167890 */ /* 0x000fe4000ff3e0ff */
[----:B------:R-:W-:Y:S02]  /*1740*/  UIADD3 UR30, UP0, UPT, UR48, 0x180, URZ ;  /* 0x00000180301e7890 */ /* 0x000fe4000ff1e0ff */
[----:B------:R-:W-:Y:S02]  /*1750*/  USHF.L.U32 UR27, UR27, 0x8, URZ ;  /* 0x000000081b1b7899 */ /* 0x000fe400080006ff */
[----:B------:R-:W-:Y:S02]  /*1760*/  USHF.L.U32 UR35, UR11, 0x7, URZ ;  /* 0x000000070b237899 */ /* 0x000fe400080006ff */
[----:B------:R-:W-:-:S02]  /*1770*/  UIADD3.X UR39, UPT, UPT, URZ, UR49, URZ, UP2, !UPT ;  /* 0x00000031ff277290 */ /* 0x000fc400097fe4ff */
[----:B------:R-:W-:Y:S02]  /*1780*/  UIADD3.X UR23, UPT, UPT, URZ, UR49, URZ, UP1, !UPT ;  /* 0x00000031ff177290 */ /* 0x000fe40008ffe4ff */
[----:B------:R-:W-:Y:S01]  /*1790*/  UIADD3.X UR31, UPT, UPT, URZ, UR49, URZ, UP0, !UPT ;  /* 0x00000031ff1f7290 */ /* 0x000fe200087fe4ff */
[----:B------:R-:W-:Y:S01]  /*17a0*/  UMOV UR4, UR14 ;  /* 0x0000000e00047c82 */ /* 0x000fe20008000000 */
[----:B------:R-:W-:Y:S01]  /*17b0*/  UMOV UR12, URZ ;  /* 0x000000ff000c7c82 */ /* 0x000fe20008000000 */
[----:B------:R-:W-:-:S09]  /*17c0*/  UMOV UR10, URZ ;  /* 0x000000ff000a7c82 */ /* 0x000fd20008000000 */
.L_x_23:
[----:B------:R-:W-:Y:S01]  /*17d0*/  ULEA UR33, UR4, UR6, 0x3 ;  /* 0x0000000604217291 */ /* 0x000fe2000f8e18ff */
[----:B-1----:R-:W-:Y:S11]  /*17e0*/  @P0 BRA `(.L_x_21) ;  /* 0x00000000000c0947 */ /* 0x002ff60003800000 */
[----:B------:R-:W-:-:S04]  /*17f0*/  SHF.L.U32 R3, R12, 0x1f, RZ ;  /* 0x0000001f0c037819 */ /* 0x000fc800000006ff */
[----:B------:R-:W1:Y:S02]  /*1800*/  SYNCS.PHASECHK.TRANS64.TRYWAIT P0, [UR33+0x10], R3 ;  /* 0x00001003ff0075a7 */ /* 0x000e640008001121 */
[----:B-1----:R-:W-:Y:S05]  /*1810*/  @!P0 BRA `(.L_x_22) ;  /* 0x000000d400a08947 */ /* 0x002fea0003800000 */
.L_x_21:
[----:B------:R-:W-:Y:S01]  /*1820*/  UIADD3 UR5, UPT, UPT, UR4, 0x1, URZ ;  /* 0x0000000104057890 */ /* 0x000fe2000fffe0ff */
[----:B------:R2:W-:Y:S01]  /*1830*/  @P2 SYNCS.ARRIVE.TRANS64 RZ, [UR33], R2 ;  /* 0x00000002ffff29a7 */ /* 0x0005e20008000021 */
[----:B------:R-:W-:Y:S02]  /*1840*/  ULEA UR32, UR4, UR6, 0xe ;  /* 0x0000000604207291 */ /* 0x000fe4000f8e70ff */
[----:B------:R-:W-:Y:S02]  /*1850*/  UISETP.NE.AND UP0, UPT, UR5, 0x2, UPT ;  /* 0x000000020500788c */ /* 0x000fe4000bf05270 */
[----:B------:R-:W-:Y:S02]  /*1860*/  ULEA UR16, UR4, UR6, 0x10 ;  /* 0x0000000604107291 */ /* 0x000fe4000f8e80ff */
[----:B------:R-:W-:Y:S02]  /*1870*/  USEL UR7, URZ, 0x1, UP0 ;  /* 0x00000001ff077887 */ /* 0x000fe40008000000 */
[----:B------:R-:W-:-:S02]  /*1880*/  USEL UR14, UR5, URZ, UP0 ;  /* 0x000000ff050e7287 */ /* 0x000fc40008000000 */
[----:B------:R-:W-:Y:S02]  /*1890*/  USHF.L.U32 UR26, UR12, 0x7, URZ ;  /* 0x000000070c1a7899 */ /* 0x000fe400080006ff */
[----:B------:R-:W-:Y:S01]  /*18a0*/  ULEA UR5, UR14, UR6, 0x3 ;  /* 0x000000060e057291 */ /* 0x000fe2000f8e18ff */
[----:B------:R-:W-:Y:S01]  /*18b0*/  LOP3.LUT R12, R12, UR7, RZ, 0x3c, !PT ;  /* 0x000000070c0c7c12 */ /* 0x000fe2000f8e3cff */
[----:B------:R-:W-:Y:S02]  /*18c0*/  ULEA UR8, UR4, UR6, 0xb ;  /* 0x0000000604087291 */ /* 0x000fe4000f8e58ff */
[----:B------:R-:W-:Y:S01]  /*18d0*/  USHF.L.U32 UR34, UR12, 0x6, URZ ;  /* 0x000000060c227899 */ /* 0x000fe200080006ff */
[----:B-1----:R-:W-:Y:S01]  /*18e0*/  SHF.L.U32 R0, R12, 0x1f, RZ ;  /* 0x0000001f0c007819 */ /* 0x002fe200000006ff */
[----:B------:R-:W-:Y:S02]  /*18f0*/  UIADD3 UR32, UPT, UPT, UR32, 0xc400, URZ ;  /* 0x0000c40020207890 */ /* 0x000fe4000fffe0ff */
[----:B------:R-:W-:Y:S01]  /*1900*/  UIADD3 UR24, UPT, UPT, UR16, 0x14400, URZ ;  /* 0x0001440010187890 */ /* 0x000fe2000fffe0ff */
[----:B------:R2:W1:Y:S01]  /*1910*/  SYNCS.PHASECHK.TRANS64.TRYWAIT P0, [UR5+0x10], R0 ;  /* 0x00001000ff0075a7 */ /* 0x0004620008001105 */
[----:B------:R-:W-:-:S02]  /*1920*/  UIADD3 UR16, UPT, UPT, UR16, 0x1c400, URZ ;  /* 0x0001c40010107890 */ /* 0x000fc4000fffe0ff */
[----:B------:R-:W-:Y:S02]  /*1930*/  UIADD3 UR18, UPT, UPT, UR26, 0x40, URZ ;  /* 0x000000401a127890 */ /* 0x000fe4000fffe0ff */
[----:B------:R-:W-:Y:S01]  /*1940*/  UIADD3 UR8, UPT, UPT, UR8, 0x34400, URZ ;  /* 0x0003440008087890 */ /* 0x000fe2000fffe0ff */
[----:B------:R-:W-:Y:S01]  /*1950*/  UMOV UR40, 0x0 ;  /* 0x0000000000287882 */ /* 0x000fe20000000000 */
[----:B------:R-:W-:Y:S01]  /*1960*/  UMOV UR41, 0x10000000 ;  /* 0x1000000000297882 */ /* 0x000fe20000000000 */
[----:B------:R-:W-:Y:S01]  /*1970*/  UMOV UR25, UR33 ;  /* 0x0000002100197c82 */ /* 0x000fe20008000000 */
[----:B------:R-:W-:Y:S01]  /*1980*/  UMOV UR28, UR36 ;  /* 0x00000024001c7c82 */ /* 0x000fe20008000000 */
[----:B------:R-:W-:Y:S01]  /*1990*/  UMOV UR17, UR33 ;  /* 0x0000002100117c82 */ /* 0x000fe20008000000 */
[----:B------:R-:W-:Y:S01]  /*19a0*/  UMOV UR19, UR27 ;  /* 0x0000001b00137c82 */ /* 0x000fe20008000000 */
[----:B------:R-:W-:Y:S01]  /*19b0*/  UMOV UR20, UR36 ;  /* 0x0000002400147c82 */ /* 0x000fe20008000000 */
[----:B------:R-:W-:Y:S01]  /*19c0*/  UTMALDG.3D [UR32], [UR38], desc[UR40] ;  /* 0x00002820260075b4 */ /* 0x000fe20008011000 */
[----:B------:R-:W-:Y:S01]  /*19d0*/  UMOV UR13, UR36 ;  /* 0x00000024000d7c82 */ /* 0x000fe20008000000 */
[----:B------:R-:W-:Y:S01]  /*19e0*/  UMOV UR9, UR33 ;  /* 0x0000002100097c82 */ /* 0x000fe20008000000 */
[----:B------:R-:W-:Y:S01]  /*19f0*/  UMOV UR4, UR14 ;  /* 0x0000000e00047c82 */ /* 0x000fe20008000000 */
[----:B------:R-:W-:Y:S01]  /*1a00*/  UTMALDG.3D [UR24], [UR22], desc[UR40] ;  /* 0x00002818160075b4 */ /* 0x000fe20008011000 */
[----:B------:R-:W-:Y:S01]  /*1a10*/  UTMALDG.3D [UR16], [UR22], desc[UR40] ;  /* 0x00002810160075b4 */ /* 0x000fe20008011000 */
[----:B------:R3:W-:Y:S02]  /*1a20*/  UTMALDG.4D [UR8], [UR30], desc[UR40] ;  /* 0x000028081e0075b4 */ /* 0x0007e40008019000 */
[----:B---3--:R-:W-:-:S04]  /*1a30*/  UIADD3 UR12, UPT, UPT, UR12, 0x1, URZ ;  /* 0x000000010c0c7890 */ /* 0x008fc8000fffe0ff */
[----:B------:R-:W-:-:S09]  /*1a40*/  UISETP.NE.AND UP0, UPT, UR12, UR21, UPT ;  /* 0x000000150c00728c */ /* 0x000fd2000bf05270 */
[----:B--2---:R-:W-:Y:S05]  /*1a50*/  BRA.U UP0, `(.L_x_23) ;  /* 0xfffffffd005c7547 */ /* 0x004fea000b83ffff */
.L_x_20:
[----:B------:R-:W-:Y:S01]  /*1a60*/  LEA R3, R11, UR6, 0x3 ;  /* 0x000000060b037c11 */ /* 0x000fe2000f8e18ff */
[----:B------:R-:W-:Y:S01]  /*1a70*/  @!P1 SYNCS.ARRIVE.TRANS64.A1T0 RZ, [UR6+0x58], RZ ;  /* 0x000058ffffff99a7 */ /* 0x000fe20008100006 */
[----:B-1----:R-:W-:Y:S01]  /*1a80*/  SHF.L.U32 R0, R10, 0x1f, RZ ;  /* 0x0000001f0a007819 */ /* 0x002fe200000006ff */
[----:B------:R-:W-:-:S03]  /*1a90*/  NOP ;  /* 0x0000000000007918 */ /* 0x000fc60000000000 */
[----:B------:R-:W1:Y:S01]  /*1aa0*/  SYNCS.PHASECHK.TRANS64.TRYWAIT P0, [R3+URZ+0x60], R0 ;  /* 0x00006000030075a7 */ /* 0x000e6200080011ff */
[----:B------:R-:W-:Y:S01]  /*1ab0*/  LEA R5, R11, UR6, 0x4 ;  /* 0x000000060b057c11 */ /* 0x000fe2000f8e20ff */
[----:B-1----:R-:W-:Y:S06]  /*1ac0*/  @!P0 BRA `(.L_x_24) ;  /* 0x000000d4000c8947 */ /* 0x002fec0003800000 */
.L_x_171:
[----:B------:R-:W2:Y:S01]  /*1ad0*/  LDS.128 R4, [R5+0xc0] ;  /* 0x0000c00005047984 */ /* 0x000ea20000000c00 */
[----:B------:R-:W-:Y:S01]  /*1ae0*/  @!PT LDS RZ, [RZ] ;  /* 0x00000000fffff984 */ /* 0x000fe20000000800 */
[----:B------:R-:W-:Y:S01]  /*1af0*/  @!PT LDS RZ, [RZ] ;  /* 0x00000000fffff984 */ /* 0x000fe20000000800 */
[----:B------:R-:W-:Y:S01]  /*1b00*/  @!PT LDS RZ, [RZ] ;  /* 0x00000000fffff984 */ /* 0x000fe20000000800 */
[----:B------:R-:W-:Y:S01]  /*1b10*/  @!PT LDS RZ, [RZ] ;  /* 0x00000000fffff984 */ /* 0x000fe20000000800 */
[----:B------:R1:W-:Y:S06]  /*1b20*/  MEMBAR.ALL.CTA ;  /* 0x0000000000007992 */ /* 0x0003ec0000008000 */
[----:B-1----:R-:W1:Y:S01]  /*1b30*/  FENCE.VIEW.ASYNC.S ;  /* 0x00000000000073c6 */ /* 0x002e620000000000 */
[----:B--2---:R-:W-:-:S13]  /*1b40*/  LOP3.LUT P0, RZ, R6, 0x1, RZ, 0xc0, !PT ;  /* 0x0000000106ff7812 */ /* 0x004fda000780c0ff */
[----:B-1----:R-:W-:Y:S01]  /*1b50*/  VOTEU.ANY UP1, P0 ;  /* 0x0000000000ff7886 */ /* 0x002fe20000020100 */
[----:B------:R-:W-:-:S13]  /*1b60*/  PLOP3.LUT P0, PT, PT, PT, UP1, 0x80, 0x8 ;  /* 0x000000000008781c */ /* 0x000fda0003f0f018 */
[----:B------:R-:W-:Y:S02]  /*1b70*/  @P0 LOP3.LUT R0, R5, 0xffff, RZ, 0xc0, !PT ;  /* 0x0000ffff05000812 */ /* 0x000fe400078ec0ff */
[----:B------:R-:W-:Y:S02]  /*1b80*/  @P0 MOV R2, R4 ;  /* 0x0000000400020202 */ /* 0x000fe40000000f00 */
[----:B------:R-:W-:Y:S01]  /*1b90*/  @P0 R2UR UR5, R0 ;  /* 0x00000000000502ca */ /* 0x000fe200000e0000 */
[----:B------:R-:W-:Y:S01]  /*1ba0*/  VIADD R0, R3, 0x70 ;  /* 0x0000007003007836 */ /* 0x000fe20000000000 */
[----:B------:R-:W-:Y:S02]  /*1bb0*/  @P0 SHF.R.U32.HI R4, RZ, 0x10, R5 ;  /* 0x00000010ff040819 */ /* 0x000fe40000011605 */
[----:B------:R-:W-:Y:S02]  /*1bc0*/  @P0 R2UR UR7, R2 ;  /* 0x00000000020702ca */ /* 0x000fe400000e0000 */
[----:B------:R-:W-:-:S02]  /*1bd0*/  PRMT R0, RZ, 0x654, R0 ;  /* 0x00000654ff007816 */ /* 0x000fc40000000000 */
[----:B------:R-:W-:Y:S02]  /*1be0*/  @P0 R2UR UR4, R4 ;  /* 0x00000000040402ca */ /* 0x000fe400000e0000 */
[----:B------:R1:W-:Y:S03]  /*1bf0*/  SYNCS.ARRIVE.TRANS64.RED.A1T0 RZ, [R0+URZ], RZ ;  /* 0x000000ff00ff79a7 */ /* 0x0003e600081004ff */
[----:B------:R-:W-:-:S04]  /*1c00*/  @UP1 UMOV UR29, UR5 ;  /* 0x00000005001d1c82 */ /* 0x000fc80008000000 */
[----:B------:R-:W-:-:S04]  /*1c10*/  @UP1 UMOV UR37, UR7 ;  /* 0x0000000700251c82 */ /* 0x000fc80008000000 */
[----:B------:R-:W-:Y:S01]  /*1c20*/  @UP1 UMOV UR36, UR4 ;  /* 0x0000000400241c82 */ /* 0x000fe20008000000 */
[----:B------:R-:W-:Y:S05]  /*1c30*/  BRA.U !UP4, `(.L_x_25) ;  /* 0x000000010cd07547 */ /* 0x000fea000b800000 */
[----:B------:R-:W4:Y:S01]  /*1c40*/  LDCU.128 UR24, c[0x0][0xd10] ;  /* 0x0001a200ff1877ac */ /* 0x000f220008000c00 */
[----:B------:R-:W2:Y:S01]  /*1c50*/  LDCU UR7, c[0x0][0xd20] ;  /* 0x0001a400ff0777ac */ /* 0x000ea20008000800 */
[----:B------:R-:W3:Y:S01]  /*1c60*/  LDCU UR18, c[0x0][0xd0c] ;  /* 0x0001a180ff1277ac */ /* 0x000ee20008000800 */
[----:B------:R-:W1:Y:S01]  /*1c70*/  LDCU.64 UR16, c[0x0][0xd28] ;  /* 0x0001a500ff1077ac */ /* 0x000e620008000a00 */
[----:B----4-:R-:W-:Y:S02]  /*1c80*/  UIMAD.WIDE.U32 UR4, UR42, UR27, URZ ;  /* 0x0000001b2a0472a5 */ /* 0x010fe4000f8e00ff */
[----:B------:R-:W-:Y:S02]  /*1c90*/  UIMAD.WIDE.U32 UR8, UR45, UR24, URZ ;  /* 0x000000182d0872a5 */ /* 0x000fe4000f8e00ff */
[----:B------:R-:W-:Y:S02]  /*1ca0*/  UISETP.NE.AND UP0, UPT, UR26, 0x1, UPT ;  /* 0x000000011a00788c */ /* 0x000fe4000bf05270 */
[----:B------:R-:W-:Y:S01]  /*1cb0*/  UIMAD.WIDE.U32 UR12, UR29, UR27, URZ ;  /* 0x0000001b1d0c72a5 */ /* 0x000fe2000f8e00ff */
[----:B------:R-:W-:Y:S01]  /*1cc0*/  UMOV UR4, UR5 ;  /* 0x0000000500047c82 */ /* 0x000fe20008000000 */
[----:B---3--:R-:W-:-:S02]  /*1cd0*/  UISETP.NE.AND UP2, UPT, UR18, 0x1, UPT ;  /* 0x000000011200788c */ /* 0x008fc4000bf45270 */
[----:B--2---:R-:W-:Y:S02]  /*1ce0*/  USHF.R.U32.HI UR5, URZ, UR7, UR4 ;  /* 0x00000007ff057299 */ /* 0x004fe40008011604 */
[----:B------:R-:W-:Y:S01]  /*1cf0*/  UIMAD.WIDE.U32 UR10, UR37, UR24, URZ ;  /* 0x00000018250a72a5 */ /* 0x000fe2000f8e00ff */
[----:B------:R-:W-:Y:S01]  /*1d00*/  UMOV UR4, UR9 ;  /* 0x0000000900047c82 */ /* 0x000fe20008000000 */
[----:B------:R-:W-:Y:S02]  /*1d10*/  USEL UR5, UR42, UR5, !UP0 ;  /* 0x000000052a057287 */ /* 0x000fe4000c000000 */
[----:B------:R-:W-:Y:S02]  /*1d20*/  USHF.R.U32.HI UR4, URZ, UR25, UR4 ;  /* 0x00000019ff047299 */ /* 0x000fe40008011604 */
[----:B-1----:R-:W-:Y:S02]  /*1d30*/  UIMAD.WIDE.U32 UR8, UR5, UR16, URZ ;  /* 0x00000010050872a5 */ /* 0x002fe4000f8e00ff */
[----:B------:R-:W-:Y:S01]  /*1d40*/  USEL UR15, UR45, UR4, !UP2 ;  /* 0x000000042d0f7287 */ /* 0x000fe2000d000000 */
[----:B------:R-:W-:-:S02]  /*1d50*/  UMOV UR10, UR11 ;  /* 0x0000000b000a7c82 */ /* 0x000fc40008000000 */
[----:B------:R-:W-:Y:S01]  /*1d60*/  UMOV UR4, UR13 ;  /* 0x0000000d00047c82 */ /* 0x000fe20008000000 */
[----:B------:R-:W-:Y:S01]  /*1d70*/  UIMAD.WIDE.U32 UR12, UR15, UR16, URZ ;  /* 0x000000100f0c72a5 */ /* 0x000fe2000f8e00ff */
[----:B------:R-:W-:Y:S01]  /*1d80*/  UMOV UR8, UR9 ;  /* 0x0000000900087c82 */ /* 0x000fe20008000000 */
[----:B------:R-:W-:Y:S02]  /*1d90*/  USHF.R.U32.HI UR4, URZ, UR7, UR4 ;  /* 0x00000007ff047299 */ /* 0x000fe40008011604 */
[----:B------:R-:W-:-:S03]  /*1da0*/  @UP3 USHF.R.U32.HI UR5, URZ, UR17, UR8 ;  /* 0x00000011ff053299 */ /* 0x000fc60008011608 */
[----:B------:R-:W-:Y:S01]  /*1db0*/  UMOV UR7, UR13 ;  /* 0x0000000d00077c82 */ /* 0x000fe20008000000 */
[----:B------:R-:W-:Y:S02]  /*1dc0*/  USHF.R.U32.HI UR25, URZ, UR25, UR10 ;  /* 0x00000019ff197299 */ /* 0x000fe4000801160a */
[----:B------:R-:W-:Y:S02]  /*1dd0*/  @UP3 USHF.R.U32.HI UR15, URZ, UR17, UR7 ;  /* 0x00000011ff0f3299 */ /* 0x000fe40008011607 */
[----:B------:R-:W-:Y:S02]  /*1de0*/  USEL UR4, UR29, UR4, !UP0 ;  /* 0x000000041d047287 */ /* 0x000fe4000c000000 */
[----:B------:R-:W-:Y:S02]  /*1df0*/  UIMAD UR7, UR44, UR5, URZ ;  /* 0x000000052c0772a4 */ /* 0x000fe4000f8e02ff */
[----:B------:R-:W-:Y:S02]  /*1e00*/  USEL UR5, UR37, UR25, !UP2 ;  /* 0x0000001925057287 */ /* 0x000fe4000d000000 */
[----:B------:R-:W-:-:S02]  /*1e10*/  UIMAD UR10, UR44, UR15, URZ ;  /* 0x0000000f2c0a72a4 */ /* 0x000fc4000f8e02ff */
[----:B------:R-:W-:Y:S02]  /*1e20*/  UISETP.GE.AND UP0, UPT, UR4, UR7, UPT ;  /* 0x000000070400728c */ /* 0x000fe4000bf06270 */
[----:B------:R-:W-:Y:S02]  /*1e30*/  UIMAD.WIDE.U32 UR8, UR4, UR16, URZ ;  /* 0x00000010040872a5 */ /* 0x000fe4000f8e00ff */
[----:B------:R-:W-:Y:S02]  /*1e40*/  UISETP.GE.OR UP0, UPT, UR5, UR10, UP0 ;  /* 0x0000000a0500728c */ /* 0x000fe40008706670 */
[----:B------:R-:W-:-:S03]  /*1e50*/  UIMAD.WIDE.U32 UR10, UR5, UR16, URZ ;  /* 0x00000010050a72a5 */ /* 0x000fc6000f8e00ff */
[----:B------:R-:W-:Y:S01]  /*1e60*/  UMOV UR7, UR9 ;  /* 0x0000000900077c82 */ /* 0x000fe20008000000 */
[----:B------:R-:W-:Y:S02]  /*1e70*/  UIADD3 UR9, UPT, UPT, -UR4, URZ, URZ ;  /* 0x000000ff04097290 */ /* 0x000fe4000fffe1ff */
[----:B------:R-:W-:Y:S02]  /*1e80*/  USHF.R.U32.HI UR7, URZ, UR17, UR7 ;  /* 0x00000011ff077299 */ /* 0x000fe40008011607 */
[----:B------:R-:W-:Y:S02]  /*1e90*/  UIMAD UR10, UR26, UR9, UR29 ;  /* 0x000000091a0a72a4 */ /* 0x000fe4000f8e021d */
[----:B------:R-:W-:Y:S01]  /*1ea0*/  USEL UR7, UR4, UR7, !UP3 ;  /* 0x0000000704077287 */ /* 0x000fe2000d800000 */
[----:B------:R-:W-:Y:S01]  /*1eb0*/  @!UP0 UMOV UR8, UR11 ;  /* 0x0000000b00088c82 */ /* 0x000fe20008000000 */
[----:B------:R-:W-:Y:S02]  /*1ec0*/  UIADD3 UR11, UPT, UPT, -UR5, URZ, URZ ;  /* 0x000000ff050b7290 */ /* 0x000fe4000fffe1ff */
[----:B------:R-:W-:-:S02]  /*1ed0*/  @!UP0 USHF.R.U32.HI UR8, URZ, UR17, UR8 ;  /* 0x00000011ff088299 */ /* 0x000fc40008011608 */
[----:B------:R-:W-:Y:S02]  /*1ee0*/  UIADD3 UR9, UPT, UPT, -UR7, URZ, URZ ;  /* 0x000000ff07097290 */ /* 0x000fe4000fffe1ff */
[----:B------:R-:W-:Y:S02]  /*1ef0*/  @!UP0 USEL UR8, UR5, UR8, !UP3 ;  /* 0x0000000805088287 */ /* 0x000fe4000d800000 */
[----:B------:R-:W-:Y:S02]  /*1f00*/  UIMAD UR9, UR44, UR9, UR4 ;  /* 0x000000092c0972a4 */ /* 0x000fe4000f8e0204 */
[----:B------:R-:W-:Y:S02]  /*1f10*/  @!UP0 UIADD3 UR7, UPT, UPT, UR7, -UR8, URZ ;  /* 0x8000000807078290 */ /* 0x000fe4000fffe0ff */
[----:B------:R-:W-:Y:S02]  /*1f20*/  @!UP0 UIMAD UR8, UR9, UR15, UR8 ;  /* 0x0000000f090882a4 */ /* 0x000fe4000f8e0208 */
[----:B------:R-:W-:-:S02]  /*1f30*/  @!UP0 UIMAD UR4, UR44, UR7, UR5 ;  /* 0x000000072c0482a4 */ /* 0x000fc4000f8e0205 */
[----:B------:R-:W-:Y:S02]  /*1f40*/  UIMAD UR7, UR18, UR11, UR37 ;  /* 0x0000000b120772a4 */ /* 0x000fe4000f8e0225 */
[----:B------:R-:W-:Y:S01]  /*1f50*/  UIMAD UR29, UR4, UR26, UR10 ;  /* 0x0000001a041d72a4 */ /* 0x000fe2000f8e020a */
[----:B------:R-:W-:Y:S02]  /*1f60*/  @!UP0 UMOV UR5, UR8 ;  /* 0x0000000800058c82 */ /* 0x000fe40008000000 */
[----:B------:R-:W-:-:S12]  /*1f70*/  UIMAD UR37, UR5, UR18, UR7 ;  /* 0x00000012052572a4 */ /* 0x000fd8000f8e0207 */
.L_x_25:
[----:B------:R-:W2:Y:S02]  /*1f80*/  LDCU UR4, c[0x0][0xd30] ;  /* 0x0001a600ff0477ac */ /* 0x000ea40008000800 */
[----:B--2---:R-:W-:-:S09]  /*1f90*/  UISETP.NE.AND UP0, UPT, UR4, 0x1, UPT ;  /* 0x000000010400788c */ /* 0x004fd2000bf05270 */
[----:B------:R-:W-:Y:S05]  /*1fa0*/  BRA.U UP0, `(.L_x_26) ;  /* 0x0000000100447547 */ /* 0x000fea000b800000 */
[----:B------:R-:W2:Y:S01]  /*1fb0*/  LDCU.128 UR16, c[0x0][0xd10] ;  /* 0x0001a200ff1077ac */ /* 0x000ea20008000c00 */
[----:B------:R-:W1:Y:S01]  /*1fc0*/  LDCU UR10, c[0x0][0xd0c] ;  /* 0x0001a180ff0a77ac */ /* 0x000e620008000800 */
[----:B------:R-:W3:Y:S01]  /*1fd0*/  LDCU UR7, c[0x0][0xd20] ;  /* 0x0001a400ff0777ac */ /* 0x000ee20008000800 */
[----:B--2---:R-:W-:Y:S02]  /*1fe0*/  UIMAD.WIDE.U32 UR8, UR37, UR16, URZ ;  /* 0x00000010250872a5 */ /* 0x004fe4000f8e00ff */
[----:B------:R-:W-:Y:S02]  /*1ff0*/  UIMAD.WIDE.U32 UR4, UR29, UR19, URZ ;  /* 0x000000131d0472a5 */ /* 0x000fe4000f8e00ff */
[----:B-1----:R-:W-:Y:S02]  /*2000*/  UISETP.NE.AND UP2, UPT, UR10, 0x1, UPT ;  /* 0x000000010a00788c */ /* 0x002fe4000bf45270 */
        /* <DEDUP_REMOVED lines=11> */
.L_x_26:
[----:B------:R-:W-:Y:S01]  /*20c0*/  VIADD R11, R11, 0x1 ;  /* 0x000000010b0b7836 */ /* 0x000fe20000000000 */
[----:B------:R-:W-:Y:S01]  /*20d0*/  PLOP3.LUT P1, PT, PT, PT, PT, 0x80, 0x8 ;  /* 0x000000000008781c */ /* 0x000fe20003f2f070 */
[----:B------:R-:W-:Y:S02]  /*20e0*/  UIADD3 UR27, UPT, UPT, UR29, UR47, URZ ;  /* 0x0000002f1d1b7290 */ /* 0x000fe4000fffe0ff */
[----:B------:R-:W-:Y:S01]  /*20f0*/  UIADD3 UR11, UPT, UPT, UR37, UR50, URZ ;  /* 0x00000032250b7290 */ /* 0x000fe2000fffe0ff */
[----:B------:R-:W-:-:S04]  /*2100*/  ISETP.NE.AND P0, PT, R11, 0x2, PT ;  /* 0x000000020b00780c */ /* 0x000fc80003f05270 */
[----:B------:R-:W-:Y:S02]  /*2110*/  SEL R3, RZ, 0x1, P0 ;  /* 0x00000001ff037807 */ /* 0x000fe40000000000 */
[----:B------:R-:W-:Y:S02]  /*2120*/  SEL R11, R11, RZ, P0 ;  /* 0x000000ff0b0b7207 */ /* 0x000fe40000000000 */
[----:B------:R-:W-:Y:S01]  /*2130*/  LOP3.LUT R10, R10, R3, RZ, 0x3c, !PT ;  /* 0x000000030a0a7212 */ /* 0x000fe200078e3cff */
[----:B------:R-:W-:Y:S06]  /*2140*/  BRA.U UP1, `(.L_x_27) ;  /* 0xfffffff501147547 */ /* 0x000fec000b83ffff */
[----:B------:R-:W-:Y:S01]  /*2150*/  UIADD3 UR6, UPT, UPT, UR6, 0x10, URZ ;  /* 0x0000001006067890 */ /* 0x000fe2000fffe0ff */
[----:B------:R-:W-:-:S03]  /*2160*/  SHF.L.U32 R3, R12, 0x1f, RZ ;  /* 0x0000001f0c037819 */ /* 0x000fc600000006ff */
[----:B------:R-:W-:-:S09]  /*2170*/  ULEA UR4, UR14, UR6, 0x3 ;  /* 0x000000060e047291 */ /* 0x000fd2000f8e18ff */
[----:B------:R-:W2:Y:S02]  /*2180*/  SYNCS.PHASECHK.TRANS64.TRYWAIT P0, [UR4], R3 ;  /* 0x00000003ff0075a7 */ /* 0x000ea40008001104 */
[----:B--2---:R-:W-:Y:S05]  /*2190*/  @!P0 BRA `(.L_x_28) ;  /* 0x000000cc006c8947 */ /* 0x004fea0003800000 */
.L_x_173:
[----:B------:R-:W-:-:S04]  /*21a0*/  UIADD3 UR4, UPT, UPT, UR14, 0x1, URZ ;  /* 0x000000010e047890 */ /* 0x000fc8000fffe0ff */
[----:B------:R-:W-:-:S04]  /*21b0*/  UISETP.NE.AND UP0, UPT, UR4, 0x2, UPT ;  /* 0x000000020400788c */ /* 0x000fc8000bf05270 */
[----:B------:R-:W-:Y:S02]  /*21c0*/  USEL UR5, URZ, 0x1, UP0 ;  /* 0x00000001ff057887 */ /* 0x000fe40008000000 */
[----:B------:R-:W-:-:S04]  /*21d0*/  USEL UR4, UR4, URZ, UP0 ;  /* 0x000000ff04047287 */ /* 0x000fc80008000000 */
[----:B------:R-:W-:Y:S01]  /*21e0*/  ULEA UR4, UR4, UR6, 0x3 ;  /* 0x0000000604047291 */ /* 0x000fe2000f8e18ff */
[----:B-1----:R-:W-:-:S04]  /*21f0*/  LOP3.LUT R3, R12, UR5, RZ, 0x3c, !PT ;  /* 0x000000050c037c12 */ /* 0x002fc8000f8e3cff */
[----:B------:R-:W-:Y:S01]  /*2200*/  SHF.L.U32 R3, R3, 0x1f, RZ ;  /* 0x0000001f03037819 */ /* 0x000fe200000006ff */
[----:B------:R-:W-:-:S07]  /*2210*/  IMAD.U32 R0, RZ, RZ, UR4 ;  /* 0x00000004ff007e24 */ /* 0x000fce000f8e00ff */
.L_x_29:
[----:B-1----:R1:W2:Y:S02]  /*2220*/  SYNCS.PHASECHK.TRANS64.TRYWAIT P0, [R0+URZ], R3 ;  /* 0x00000003000075a7 */ /* 0x0022a400080011ff */
[----:B--2---:R-:W-:Y:S05]  /*2230*/  @!P0 NANOSLEEP.SYNCS 0x989680 ;  /* 0x009896800000895d */ /* 0x004fea0003900000 */
[----:B------:R-:W2:Y:S02]  /*2240*/  @!P0 SYNCS.PHASECHK.TRANS64 P0, [R0+URZ], R3 ;  /* 0x00000003000085a7 */ /* 0x000ea400080010ff */
[----:B--234-:R-:W-:Y:S05]  /*2250*/  @P0 EXIT ;  /* 0x000000000000094d */ /* 0x01cfea0003800000 */
[----:B------:R-:W-:Y:S05]  /*2260*/  BRA `(.L_x_29) ;  /* 0xfffffffc00ec7947 */ /* 0x000fea000383ffff */
.L_x_17:
[----:B------:R-:W-:-:S04]  /*2270*/  UISETP.NE.AND UP0, UPT, UR46, URZ, UPT ;  /* 0x000000ff2e00728c */ /* 0x000fc8000bf05270 */
[----:B------:R-:W-:-:S09]  /*2280*/  UISETP.NE.OR UP0, UPT, UR24, 0x1, UP0 ;  /* 0x000000011800788c */ /* 0x000fd20008705670 */
[----:B------:R-:W-:Y:S05]  /*2290*/  BRA.U UP0, `(.L_x_30) ;  /* 0x0000000500487547 */ /* 0x000fea000b800000 */
[----:B------:R-:W-:Y:S01]  /*22a0*/  ISETP.NE.AND P2, PT, R0, RZ, PT ;  /* 0x000000ff0000720c */ /* 0x000fe20003f45270 */
[----:B------:R-:W-:Y:S01]  /*22b0*/  IMAD.MOV.U32 R12, RZ, RZ, 0x1 ;  /* 0x00000001ff0c7424 */ /* 0x000fe200078e00ff */
[----:B------:R-:W-:Y:S02]  /*22c0*/  CS2R R10, SRZ ;  /* 0x00000000000a7805 */ /* 0x000fe4000001ff00 */
[----:B------:R-:W-:Y:S01]  /*22d0*/  CS2R R8, SRZ ;  /* 0x0000000000087805 */ /* 0x000fe2000001ff00 */
[----:B------:R-:W-:Y:S01]  /*22e0*/  UMOV UR6, 0x400 ;  /* 0x0000040000067882 */ /* 0x000fe20000000000 */
[----:B------:R-:W-:Y:S01]  /*22f0*/  UMOV UR5, URZ ;  /* 0x000000ff00057c82 */ /* 0x000fe20008000000 */
[----:B------:R-:W-:-:S12]  /*2300*/  ULEA UR6, UR46, UR6, 0x18 ;  /* 0x000000062e067291 */ /* 0x000fd8000f8ec0ff */
.L_x_34:
[----:B------:R-:W-:Y:S02]  /*2310*/  LEA R2, R8, UR6, 0x3 ;  /* 0x0000000608027c11 */ /* 0x000fe4000f8e18ff */
[----:B------:R-:W-:-:S03]  /*2320*/  SHF.L.U32 R5, R9, 0x1f, RZ ;  /* 0x0000001f09057819 */ /* 0x000fc600000006ff */
[----:B------:R-:W-:Y:S01]  /*2330*/  VIADD R4, R2, 0xa0 ;  /* 0x000000a002047836 */ /* 0x000fe20000000000 */
[----:B------:R-:W1:Y:S02]  /*2340*/  SYNCS.PHASECHK.TRANS64.TRYWAIT P0, [R2+URZ+0x90], R5 ;  /* 0x00009005020075a7 */ /* 0x000e6400080011ff */
[----:B-1----:R-:W-:Y:S05]  /*2350*/  @!P0 BRA `(.L_x_31) ;  /* 0x000000cc00148947 */ /* 0x002fea0003800000 */
.L_x_174:
[----:B------:R-:W-:Y:S01]  /*2360*/  ULEA UR4, UR5, UR6, 0x3 ;  /* 0x0000000605047291 */ /* 0x000fe2000f8e18ff */
[----:B------:R-:W-:Y:S02]  /*2370*/  PRMT R4, RZ, 0x654, R4 ;  /* 0x00000654ff047816 */ /* 0x000fe40000000004 */
[----:B-1----:R-:W-:Y:S01]  /*2380*/  SHF.L.U32 R5, R12, 0x1f, RZ ;  /* 0x0000001f0c057819 */ /* 0x002fe200000006ff */
[----:B------:R-:W-:Y:S01]  /*2390*/  UIADD3 UR7, UPT, UPT, UR4, 0x60, URZ ;  /* 0x0000006004077890 */ /* 0x000fe2000fffe0ff */
[----:B------:R1:W-:Y:S05]  /*23a0*/  SYNCS.ARRIVE.TRANS64.RED.A1T0 RZ, [R4+URZ], RZ ;  /* 0x000000ff04ff79a7 */ /* 0x0003ea00081004ff */
[----:B------:R-:W-:Y:S01]  /*23b0*/  IMAD.U32 R7, RZ, RZ, UR7 ;  /* 0x00000007ff077e24 */ /* 0x000fe2000f8e00ff */
[----:B------:R-:W2:Y:S04]  /*23c0*/  SYNCS.PHASECHK.TRANS64.TRYWAIT P0, [UR4+0x70], R5 ;  /* 0x00007005ff0075a7 */ /* 0x000ea80008001104 */
[----:B------:R-:W-:Y:S01]  /*23d0*/  PRMT R6, R0, 0x654, R7 ;  /* 0x0000065400067816 */ /* 0x000fe20000000007 */
[----:B-1----:R-:W-:Y:S01]  /*23e0*/  @!P2 IMAD.MOV.U32 R4, RZ, RZ, 0x10 ;  /* 0x00000010ff04a424 */ /* 0x002fe200078e00ff */
[----:B--2---:R-:W-:Y:S06]  /*23f0*/  @!P0 BRA `(.L_x_32) ;  /* 0x000000cc00008947 */ /* 0x004fec0003800000 */
.L_x_176:
[----:B------:R-:W-:Y:S01]  /*2400*/  ULEA UR8, UR5, UR6, 0x4 ;  /* 0x0000000605087291 */ /* 0x000fe2000f8e20ff */
[----:B------:R-:W-:Y:S01]  /*2410*/  SEL R3, R6, R3, !P2 ;  /* 0x0000000306037207 */ /* 0x000fe20005000000 */
[----:B------:R-:W-:Y:S01]  /*2420*/  UIADD3 UR9, UPT, UPT, UR4, 0x60, URZ ;  /* 0x0000006004097890 */ /* 0x000fe2000fffe0ff */
[----:B-1----:R-:W-:Y:S01]  /*2430*/  LEA R2, R11, UR6, 0x3 ;  /* 0x000000060b027c11 */ /* 0x002fe2000f8e18ff */
[----:B------:R-:W-:Y:S01]  /*2440*/  UIADD3 UR8, UPT, UPT, UR8, 0xc0, URZ ;  /* 0x000000c008087890 */ /* 0x000fe2000fffe0ff */
[----:B------:R-:W-:Y:S01]  /*2450*/  SHF.L.U32 R5, R10, 0x1f, RZ ;  /* 0x0000001f0a057819 */ /* 0x000fe200000006ff */
[----:B------:R1:W-:Y:S01]  /*2460*/  @!P2 SYNCS.ARRIVE.TRANS64.RED RZ, [R3+URZ], R4 ;  /* 0x0000000403ffa9a7 */ /* 0x0003e200080004ff */
[----:B------:R-:W-:Y:S01]  /*2470*/  UIADD3 UR4, UPT, UPT, UR5, 0x1, URZ ;  /* 0x0000000105047890 */ /* 0x000fe2000fffe0ff */
[----:B------:R-:W-:-:S03]  /*2480*/  VIADD R8, R8, 0x1 ;  /* 0x0000000108087836 */ /* 0x000fc60000000000 */
[----:B------:R-:W-:Y:S02]  /*2490*/  UISETP.NE.AND UP0, UPT, UR4, 0x2, UPT ;  /* 0x000000020400788c */ /* 0x000fe4000bf05270 */
[----:B------:R-:W-:Y:S06]  /*24a0*/  UGETNEXTWORKID.BROADCAST [UR8], [UR9] ;  /* 0x00000000080073ca */ /* 0x000fec0008000100 */
[----:B------:R-:W-:Y:S01]  /*24b0*/  USEL UR7, URZ, 0x1, UP0 ;  /* 0x00000001ff077887 */ /* 0x000fe20008000000 */
[----:B------:R-:W-:Y:S01]  /*24c0*/  ISETP.NE.AND P0, PT, R8, 0x2, PT ;  /* 0x000000020800780c */ /* 0x000fe20003f05270 */
[----:B------:R-:W-:Y:S01]  /*24d0*/  USEL UR5, UR4, URZ, UP0 ;  /* 0x000000ff04057287 */ /* 0x000fe20008000000 */
[----:B------:R-:W2:Y:S03]  /*24e0*/  SYNCS.PHASECHK.TRANS64.TRYWAIT P1, [R2+URZ+0x60], R5 ;  /* 0x00006005020075a7 */ /* 0x000ea600080211ff */
[----:B------:R-:W-:Y:S01]  /*24f0*/  LOP3.LUT R12, R12, UR7, RZ, 0x3c, !PT ;  /* 0x000000070c0c7c12 */ /* 0x000fe2000f8e3cff */
[----:B-12---:R-:W-:Y:S07]  /*2500*/  @!P1 BRA `(.L_x_33) ;  /* 0x000000c800d49947 */ /* 0x006fee0003800000 */
.L_x_177:
[C---:B------:R-:W-:Y:S01]  /*2510*/  LEA R4, R11.reuse, UR6, 0x4 ;  /* 0x000000060b047c11 */ /* 0x040fe2000f8e20ff */
[----:B-1----:R-:W-:Y:S01]  /*2520*/  VIADD R2, R2, 0x70 ;  /* 0x0000007002027836 */ /* 0x002fe20000000000 */
[----:B------:R-:W-:Y:S01]  /*2530*/  SEL R8, R8, RZ, P0 ;  /* 0x000000ff08087207 */ /* 0x000fe20000000000 */
[----:B------:R-:W-:-:S03]  /*2540*/  VIADD R11, R11, 0x1 ;  /* 0x000000010b0b7836 */ /* 0x000fc60000000000 */
[----:B------:R-:W1:Y:S01]  /*2550*/  LDS.128 R4, [R4+0xc0] ;  /* 0x0000c00004047984 */ /* 0x000e620000000c00 */
[----:B------:R-:W-:Y:S02]  /*2560*/  PRMT R2, RZ, 0x654, R2 ;  /* 0x00000654ff027816 */ /* 0x000fe40000000002 */
[C---:B------:R-:W-:Y:S01]  /*2570*/  ISETP.NE.AND P1, PT, R11.reuse, 0x2, PT ;  /* 0x000000020b00780c */ /* 0x040fe20003f25270 */
[----:B------:R-:W-:Y:S01]  /*2580*/  @!PT LDS RZ, [RZ] ;  /* 0x00000000fffff984 */ /* 0x000fe20000000800 */
[----:B------:R-:W-:Y:S01]  /*2590*/  @!PT LDS RZ, [RZ] ;  /* 0x00000000fffff984 */ /* 0x000fe20000000800 */
[----:B------:R-:W-:Y:S01]  /*25a0*/  @!PT LDS RZ, [RZ] ;  /* 0x00000000fffff984 */ /* 0x000fe20000000800 */
[----:B------:R-:W-:Y:S01]  /*25b0*/  @!PT LDS RZ, [RZ] ;  /* 0x00000000fffff984 */ /* 0x000fe20000000800 */
[----:B------:R2:W-:Y:S06]  /*25c0*/  MEMBAR.ALL.CTA ;  /* 0x0000000000007992 */ /* 0x0005ec0000008000 */
[----:B--2---:R-:W2:Y:S01]  /*25d0*/  FENCE.VIEW.ASYNC.S ;  /* 0x00000000000073c6 */ /* 0x004ea20000000000 */
[----:B------:R-:W-:Y:S01]  /*25e0*/  SEL R11, R11, RZ, P1 ;  /* 0x000000ff0b0b7207 */ /* 0x000fe20000800000 */
[----:B--2---:R2:W-:Y:S01]  /*25f0*/  SYNCS.ARRIVE.TRANS64.RED.A1T0 RZ, [R2+URZ], RZ ;  /* 0x000000ff02ff79a7 */ /* 0x0045e200081004ff */
[----:B-1----:R-:W-:-:S02]  /*2600*/  LOP3.LUT P3, RZ, R6, 0x1, RZ, 0xc0, !PT ;  /* 0x0000000106ff7812 */ /* 0x002fc4000786c0ff */
[----:B------:R-:W-:-:S04]  /*2610*/  SEL R5, RZ, 0x1, P1 ;  /* 0x00000001ff057807 */ /* 0x000fc80000800000 */
[----:B------:R-:W-:Y:S02]  /*2620*/  LOP3.LUT R10, R10, R5, RZ, 0x3c, !PT ;  /* 0x000000050a0a7212 */ /* 0x000fe400078e3cff */
[----:B--2---:R-:W-:-:S04]  /*2630*/  SEL R2, RZ, 0x1, P0 ;  /* 0x00000001ff027807 */ /* 0x004fc80000000000 */
[----:B------:R-:W-:Y:S01]  /*2640*/  LOP3.LUT R9, R9, R2, RZ, 0x3c, !PT ;  /* 0x0000000209097212 */ /* 0x000fe200078e3cff */
[----:B------:R-:W-:Y:S06]  /*2650*/  @P3 BRA `(.L_x_34) ;  /* 0xfffffffc002c3947 */ /* 0x000fec000383ffff */
[----:B------:R-:W-:Y:S01]  /*2660*/  ULEA UR4, UR5, UR6, 0x3 ;  /* 0x0000000605047291 */ /* 0x000fe2000f8e18ff */
[----:B------:R-:W-:-:S08]  /*2670*/  SHF.L.U32 R3, R12, 0x1f, RZ ;  /* 0x0000001f0c037819 */ /* 0x000fd000000006ff */
[----:B------:R-:W1:Y:S02]  /*2680*/  SYNCS.PHASECHK.TRANS64 P0, [UR4+0x70], R3 ;  /* 0x00007003ff0075a7 */ /* 0x000e640008001004 */
[----:B-1----:R-:W-:Y:S05]  /*2690*/  @P0 BRA `(.L_x_35) ;  /* 0x0000000000080947 */ /* 0x002fea0003800000 */
[----:B------:R-:W1:Y:S02]  /*26a0*/  SYNCS.PHASECHK.TRANS64.TRYWAIT P0, [UR4+0x70], R3 ;  /* 0x00007003ff0075a7 */ /* 0x000e640008001104 */
[----:B-1----:R-:W-:Y:S05]  /*26b0*/  @!P0 BRA `(.L_x_36) ;  /* 0x000000c8007c8947 */ /* 0x002fea0003800000 */
.L_x_35:
[----:B------:R-:W-:-:S04]  /*26c0*/  UIADD3 UR7, UPT, UPT, UR5, 0x1, URZ ;  /* 0x0000000105077890 */ /* 0x000fc8000fffe0ff */
[----:B------:R-:W-:-:S04]  /*26d0*/  UISETP.NE.AND UP0, UPT, UR7, 0x2, UPT ;  /* 0x000000020700788c */ /* 0x000fc8000bf05270 */
[----:B------:R-:W-:Y:S02]  /*26e0*/  USEL UR8, URZ, 0x1, UP0 ;  /* 0x00000001ff087887 */ /* 0x000fe40008000000 */
[----:B------:R-:W-:-:S04]  /*26f0*/  USEL UR7, UR7, URZ, UP0 ;  /* 0x000000ff07077287 */ /* 0x000fc80008000000 */
[----:B------:R-:W-:Y:S01]  /*2700*/  ULEA UR7, UR7, UR6, 0x3 ;  /* 0x0000000607077291 */ /* 0x000fe2000f8e18ff */
[----:B-1----:R-:W-:-:S04]  /*2710*/  LOP3.LUT R3, R12, UR8, RZ, 0x3c, !PT ;  /* 0x000000080c037c12 */ /* 0x002fc8000f8e3cff */
[----:B------:R-:W-:-:S04]  /*2720*/  SHF.L.U32 R0, R3, 0x1f, RZ ;  /* 0x0000001f03007819 */ /* 0x000fc800000006ff */
[----:B------:R-:W1:Y:S02]  /*2730*/  SYNCS.PHASECHK.TRANS64 P0, [UR7+0x70], R0 ;  /* 0x00007000ff0075a7 */ /* 0x000e640008001007 */
[----:B-1----:R-:W-:Y:S05]  /*2740*/  @P0 EXIT ;  /* 0x000000000000094d */ /* 0x002fea0003800000 */
[----:B------:R-:W-:Y:S02]  /*2750*/  SHF.L.U32 R3, R3, 0x1f, RZ ;  /* 0x0000001f03037819 */ /* 0x000fe400000006ff */
[----:B------:R-:W-:-:S07]  /*2760*/  MOV R0, UR7 ;  /* 0x0000000700007c02 */ /* 0x000fce0008000f00 */
.L_x_37:
[----:B-1----:R1:W2:Y:S02]  /*2770*/  SYNCS.PHASECHK.TRANS64.TRYWAIT P0, [R0+URZ+0x70], R3 ;  /* 0x00007003000075a7 */ /* 0x0022a400080011ff */
[----:B--2---:R-:W-:Y:S05]  /*2780*/  @!P0 NANOSLEEP.SYNCS 0x989680 ;  /* 0x009896800000895d */ /* 0x004fea0003900000 */
[----:B------:R-:W2:Y:S02]  /*2790*/  @!P0 SYNCS.PHASECHK.TRANS64 P0, [R0+URZ+0x70], R3 ;  /* 0x00007003000085a7 */ /* 0x000ea400080010ff */
[----:B--2---:R-:W-:Y:S05]  /*27a0*/  @P0 EXIT ;  /* 0x000000000000094d */ /* 0x004fea0003800000 */
[----:B------:R-:W-:Y:S05]  /*27b0*/  BRA `(.L_x_37) ;  /* 0xfffffffc00ec7947 */ /* 0x000fea000383ffff */
.L_x_30:
[----:B------:R-:W-:-:S09]  /*27c0*/  UISETP.NE.AND UP0, UPT, UR24, URZ, UPT ;  /* 0x000000ff1800728c */ /* 0x000fd2000bf05270 */
[----:B------:R-:W-:Y:S05]  /*27d0*/  BRA.U UP0, `(.L_x_38) ;  /* 0x0000000d007c7547 */ /* 0x000fea000b800000 */
[----:B------:R-:W-:Y:S01]  /*27e0*/  UMOV UR4, 0x40 ;  /* 0x0000004000047882 */ /* 0x000fe20000000000 */
[----:B------:R-:W-:Y:S01]  /*27f0*/  NOP ;  /* 0x0000000000007918 */ /* 0x000fe20000000000 */
[----:B------:R-:W-:Y:S01]  /*2800*/  ULEA UR5, UR46, UR4, 0x18 ;  /* 0x000000042e057291 */ /* 0x000fe2000f8ec0ff */
[----:B------:R-:W-:Y:S02]  /*2810*/  UMOV UR6, 0x400 ;  /* 0x0000040000067882 */ /* 0x000fe40000000000 */
[----:B------:R-:W-:-:S06]  /*2820*/  ULEA UR6, UR46, UR6, 0x18 ;  /* 0x000000062e067291 */ /* 0x000fcc000f8ec0ff */
[----:B------:R-:W1:Y:S02]  /*2830*/  LDS.U8 R0, [UR5+0x1c] ;  /* 0x00001c05ff007984 */ /* 0x000e640008000000 */
[----:B-1----:R-:W-:-:S13]  /*2840*/  ISETP.NE.AND P0, PT, R0, RZ, PT ;  /* 0x000000ff0000720c */ /* 0x002fda0003f05270 */
[----:B------:R-:W-:Y:S05]  /*2850*/  @P0 BRA `(.L_x_39) ;  /* 0x0000000000580947 */ /* 0x000fea0003800000 */
[----:B------:R-:W-:-:S13]  /*2860*/  ELECT P0, URZ, PT ;  /* 0x0000000000ff782f */ /* 0x000fda0003800000 */
[----:B------:R-:W-:Y:S05]  /*2870*/  @!P0 BRA `(.L_x_40) ;  /* 0x0000000000608947 */ /* 0x000fea0003800000 */
[----:B------:R-:W-:Y:S01]  /*2880*/  UMOV UR4, 0x10 ;  /* 0x0000001000047882 */ /* 0x000fe20000000000 */
[----:B------:R-:W-:Y:S01]  /*2890*/  HFMA2 R0, -RZ, RZ, 0, 5.9604644775390625e-08 ;  /* 0x00000001ff007431 */ /* 0x000fe200000001ff */
[----:B------:R-:W-:-:S03]  /*28a0*/  MOV R2, 0xffff ;  /* 0x0000ffff00027802 */ /* 0x000fc60000000f00 */
[----:B------:R-:W-:Y:S04]  /*28b0*/  DEPBAR.LE SB1, 0x36 ;  /* 0x00009d800000791a */ /* 0x000fe80000000000 */
[----:B------:R-:W1:Y:S02]  /*28c0*/  UTCATOMSWS.FIND_AND_SET.ALIGN UP0, UR4, UR4 ;  /* 0x00000004000475e3 */ /* 0x000e640008000800 */
[----:B-1----:R-:W-:Y:S01]  /*28d0*/  MOV R3, UR4 ;  /* 0x0000000400037c02 */ /* 0x002fe20008000f00 */
[----:B------:R-:W-:Y:S06]  /*28e0*/  BRA.U UP0, `(.L_x_41) ;  /* 0x0000000100187547 */ /* 0x000fec000b800000 */
.L_x_42:
[----:B------:R-:W-:Y:S05]  /*28f0*/  NANOSLEEP 0x64 ;  /* 0x000000640000795d */ /* 0x000fea0003800000 */
[----:B------:R-:W-:-:S05]  /*2900*/  UMOV UR4, 0x10 ;  /* 0x0000001000047882 */ /* 0x000fca0000000000 */
[----:B------:R-:W-:Y:S04]  /*2910*/  DEPBAR.LE SB1, 0x36 ;  /* 0x00009d800000791a */ /* 0x000fe80000000000 */
[----:B------:R-:W1:Y:S02]  /*2920*/  UTCATOMSWS.FIND_AND_SET.ALIGN UP0, UR4, UR4 ;  /* 0x00000004000475e3 */ /* 0x000e640008000800 */
[----:B-1----:R-:W-:Y:S01]  /*2930*/  MOV R3, UR4 ;  /* 0x0000000400037c02 */ /* 0x002fe20008000f00 */
[----:B------:R-:W-:Y:S05]  /*2940*/  BRA.U !UP0, `(.L_x_42) ;  /* 0xfffffffd08e87547 */ /* 0x000fea000b83ffff */
.L_x_41:
[-C--:B------:R-:W-:Y:S02]  /*2950*/  SHF.L.U32 R2, R2, R3.reuse, RZ ;  /* 0x0000000302027219 */ /* 0x080fe400000006ff */
[----:B------:R-:W-:Y:S01]  /*2960*/  SHF.L.U32 R0, R0, R3, RZ ;  /* 0x0000000300007219 */ /* 0x000fe200000006ff */
[----:B------:R-:W-:Y:S02]  /*2970*/  IMAD.SHL.U32 R3, R3, 0x20, RZ ;  /* 0x0000002003037824 */ /* 0x000fe400078e00ff */
[----:B------:R1:W-:Y:S04]  /*2980*/  ATOMS.OR RZ, [UR5+0x14], R2 ;  /* 0x00001402ffff798c */ /* 0x0003e8000b000005 */
[----:B------:R1:W-:Y:S04]  /*2990*/  ATOMS.OR RZ, [UR5+0x18], R0 ;  /* 0x00001800ffff798c */ /* 0x0003e8000b000005 */
[----:B------:R1:W-:Y:S01]  /*29a0*/  STS [UR6+0xe0], R3 ;  /* 0x0000e003ff007988 */ /* 0x0003e20008000806 */
[----:B------:R-:W-:Y:S05]  /*29b0*/  BRA `(.L_x_40) ;  /* 0x0000000000107947 */ /* 0x000fea0003800000 */
.L_x_39:
[----:B------:R-:W-:Y:S02]  /*29c0*/  MOV R0, 0xffffffff ;  /* 0xffffffff00007802 */ /* 0x000fe40000000f00 */
[----:B------:R-:W-:-:S03]  /*29d0*/  MOV R2, 0x2a00 ;  /* 0x00002a0000027802 */ /* 0x000fc60000000f00 */
[----:B------:R1:W-:Y:S04]  /*29e0*/  STS [UR6+0xe0], R0 ;  /* 0x0000e000ff007988 */ /* 0x0003e80008000806 */
[----:B-1---5:R-:W-:Y:S05]  /*29f0*/  CALL.REL.NOINC `($__internal_1_$__cuda_sm10x_tcgen05_guardrail_trap_phase_invalid_during_alloc) ;  /* 0x000000d000147944 */ /* 0x022fea0003c00000 */
.L_x_40:
[----:B------:R-:W-:Y:S05]  /*2a00*/  WARPSYNC.ALL ;  /* 0x0000000000007948 */ /* 0x000fea0003800000 */
[----:B------:R-:W2:Y:S01]  /*2a10*/  S2UR UR13, SR_CgaCtaId ;  /* 0x00000000000d79c3 */ /* 0x000ea20000008800 */
[----:B------:R-:W-:Y:S01]  /*2a20*/  UMOV UR4, 0x400 ;  /* 0x0000040000047882 */ /* 0x000fe20000000000 */
[----:B------:R-:W-:-:S06]  /*2a30*/  NOP ;  /* 0x0000000000007918 */ /* 0x000fcc0000000000 */
[----:B------:R-:W-:Y:S06]  /*2a40*/  BAR.ARV 0x6, 0xa0 ;  /* 0x0182800000007b1d */ /* 0x000fec0000002000 */
[----:B------:R-:W-:Y:S01]  /*2a50*/  UISETP.LT.AND UP0, UPT, UR43, 0x1, UPT ;  /* 0x000000012b00788c */ /* 0x000fe2000bf01270 */
[----:B------:R-:W-:Y:S01]  /*2a60*/  IMAD.MOV.U32 R9, RZ, RZ, RZ ;  /* 0x000000ffff097224 */ /* 0x000fe200078e00ff */
[----:B------:R-:W3:Y:S01]  /*2a70*/  LDCU UR10, c[0x0][0x38c] ;  /* 0x00007180ff0a77ac */ /* 0x000ee20008000800 */
[----:B------:R-:W-:Y:S01]  /*2a80*/  IMAD.MOV.U32 R8, RZ, RZ, 0x1 ;  /* 0x00000001ff087424 */ /* 0x000fe200078e00ff */
[----:B-1----:R-:W-:Y:S01]  /*2a90*/  CS2R R2, SRZ ;  /* 0x0000000000027805 */ /* 0x002fe2000001ff00 */
[----:B------:R-:W-:Y:S01]  /*2aa0*/  UMOV UR26, URZ ;  /* 0x000000ff001a7c82 */ /* 0x000fe20008000000 */
[----:B--2---:R-:W-:-:S02]  /*2ab0*/  ULEA UR13, UR13, UR4, 0x18 ;  /* 0x000000040d0d7291 */ /* 0x004fc4000f8ec0ff */
[----:B------:R-:W-:Y:S02]  /*2ac0*/  USEL UR4, UR43, 0x1, !UP0 ;  /* 0x000000012b047887 */ /* 0x000fe4000c000000 */
[----:B------:R-:W-:Y:S02]  /*2ad0*/  UIADD3 UR6, UPT, UPT, UR13, 0xc400, URZ ;  /* 0x0000c4000d067890 */ /* 0x000fe4000fffe0ff */
[----:B------:R-:W-:Y:S02]  /*2ae0*/  UIADD3 UR7, UPT, UPT, UR13, 0x34400, URZ ;  /* 0x000344000d077890 */ /* 0x000fe4000fffe0ff */
[----:B------:R-:W-:Y:S01]  /*2af0*/  USHF.R.U32.HI UR6, URZ, 0x4, UR6 ;  /* 0x00000004ff067899 */ /* 0x000fe20008011606 */
[----:B------:R-:W1:Y:S01]  /*2b00*/  LDS R0, [UR13+0xe0] ;  /* 0x0000e00dff007984 */ /* 0x000e620008000800 */
[----:B------:R-:W-:Y:S02]  /*2b10*/  UIADD3 UR41, UPT, UPT, -UR4, URZ, URZ ;  /* 0x000000ff04297290 */ /* 0x000fe4000fffe1ff */
[----:B------:R-:W-:-:S02]  /*2b20*/  UIADD3 UR5, UPT, UPT, UR13, 0x14400, URZ ;  /* 0x000144000d057890 */ /* 0x000fc4000fffe0ff */
[----:B------:R-:W-:Y:S02]  /*2b30*/  USHF.R.U32.HI UR4, URZ, 0x4, UR7 ;  /* 0x00000004ff047899 */ /* 0x000fe40008011607 */
[----:B------:R-:W-:Y:S02]  /*2b40*/  ULOP3.LUT UR6, UR6, 0x3fff, URZ, 0xc0, !UPT ;  /* 0x00003fff06067892 */ /* 0x000fe4000f8ec0ff */
[----:B------:R-:W-:Y:S02]  /*2b50*/  USHF.R.U32.HI UR5, URZ, 0x4, UR5 ;  /* 0x00000004ff057899 */ /* 0x000fe40008011605 */
[----:B------:R-:W-:Y:S02]  /*2b60*/  ULOP3.LUT UR38, UR6, 0x10000, URZ, 0xfc, !UPT ;  /* 0x0001000006267892 */ /* 0x000fe4000f8efcff */
[----:B------:R-:W-:Y:S02]  /*2b70*/  ULOP3.LUT UR5, UR5, 0x3fff, URZ, 0xc0, !UPT ;  /* 0x00003fff05057892 */ /* 0x000fe4000f8ec0ff */
[----:B------:R-:W-:-:S02]  /*2b80*/  ULOP3.LUT UR4, UR4, 0x3fff, URZ, 0xc0, !UPT ;  /* 0x00003fff04047892 */ /* 0x000fc4000f8ec0ff */
[----:B------:R-:W-:Y:S02]  /*2b90*/  ULOP3.LUT UR39, UR5, 0x10000, URZ, 0xfc, !UPT ;  /* 0x0001000005277892 */ /* 0x000fe4000f8efcff */
[----:B------:R-:W-:Y:S02]  /*2ba0*/  ULOP3.LUT UR40, UR4, 0x10000, URZ, 0xfc, !UPT ;  /* 0x0001000004287892 */ /* 0x000fe4000f8efcff */
[----:B------:R-:W-:Y:S02]  /*2bb0*/  UIADD3 UR42, UPT, UPT, UR13, 0x80, URZ ;  /* 0x000000800d2a7890 */ /* 0x000fe4000fffe0ff */
[----:B---3--:R-:W-:Y:S01]  /*2bc0*/  UISETP.GE.AND UP3, UPT, UR10, 0x1, UPT ;  /* 0x000000010a00788c */ /* 0x008fe2000bf66270 */
[----:B-1----:R-:W-:Y:S01]  /*2bd0*/  R2UR UR29, R0 ;  /* 0x00000000001d72ca */ /* 0x002fe200000e0000 */
[----:B------:R-:W-:-:S05]  /*2be0*/  IMAD.MOV.U32 R0, RZ, RZ, 0x840 ;  /* 0x00000840ff007424 */ /* 0x000fca00078e00ff */
[C---:B------:R-:W-:Y:S02]  /*2bf0*/  R2UR UR8, R0.reuse ;  /* 0x00000000000872ca */ /* 0x040fe400000e0000 */
[----:B------:R-:W-:-:S05]  /*2c00*/  R2UR UR6, R0 ;  /* 0x00000000000672ca */ /* 0x000fca00000e0000 */
[----:B------:R-:W-:Y:S02]  /*2c10*/  ULOP3.LUT UR7, UR29, 0x1, URZ, 0xc0, !UPT ;  /* 0x000000011d077892 */ /* 0x000fe4000f8ec0ff */
[----:B------:R-:W-:Y:S02]  /*2c20*/  UIADD3 UR36, UPT, UPT, UR29, 0x1e1, URZ ;  /* 0x000001e11d247890 */ /* 0x000fe4000fffe0ff */
[----:B------:R-:W-:Y:S02]  /*2c30*/  ULOP3.LUT UR9, UR7, 0x494, URZ, 0xfc, !UPT ;  /* 0x0000049407097892 */ /* 0x000fe4000f8efcff */
[----:B------:R-:W-:Y:S01]  /*2c40*/  UIADD3 UR34, UPT, UPT, UR29, 0x1e3, URZ ;  /* 0x000001e31d227890 */ /* 0x000fe2000fffe0ff */
[----:B------:R-:W-:Y:S01]  /*2c50*/  R2UR UR7, R0 ;  /* 0x00000000000772ca */ /* 0x000fe200000e0000 */
[----:B------:R-:W-:Y:S02]  /*2c60*/  ULOP3.LUT UR5, UR36, 0x1, URZ, 0xc0, !UPT ;  /* 0x0000000124057892 */ /* 0x000fe4000f8ec0ff */
[----:B------:R-:W-:-:S02]  /*2c70*/  ULOP3.LUT UR4, UR34, 0x1, URZ, 0xc0, !UPT ;  /* 0x0000000122047892 */ /* 0x000fc4000f8ec0ff */
[----:B------:R-:W-:Y:S02]  /*2c80*/  UPRMT UR33, UR9, 0x5410, UR8 ;  /* 0x0000541009217896 */ /* 0x000fe40008000008 */
[----:B------:R-:W-:Y:S02]  /*2c90*/  UIADD3 UR32, UPT, UPT, UR29, 0x1e0, URZ ;  /* 0x000001e01d207890 */ /* 0x000fe4000fffe0ff */
[----:B------:R-:W-:Y:S02]  /*2ca0*/  ULOP3.LUT UR30, UR29, 0xfffffffe, URZ, 0xc0, !UPT ;  /* 0xfffffffe1d1e7892 */ /* 0x000fe4000f8ec0ff */
[----:B------:R-:W-:Y:S02]  /*2cb0*/  ULOP3.LUT UR5, UR5, 0x494, URZ, 0xfc, !UPT ;  /* 0x0000049405057892 */ /* 0x000fe4000f8efcff */
[----:B------:R-:W-:Y:S02]  /*2cc0*/  ULOP3.LUT UR4, UR4, 0x494, URZ, 0xfc, !UPT ;  /* 0x0000049404047892 */ /* 0x000fe4000f8efcff */
[----:B------:R-:W-:-:S02]  /*2cd0*/  ULOP3.LUT UR32, UR32, 0xfffffffe, URZ, 0xc0, !UPT ;  /* 0xfffffffe20207892 */ /* 0x000fc4000f8ec0ff */
[----:B------:R-:W-:Y:S02]  /*2ce0*/  ULOP3.LUT UR36, UR36, 0xfffffffe, URZ, 0xc0, !UPT ;  /* 0xfffffffe24247892 */ /* 0x000fe4000f8ec0ff */
[----:B------:R-:W-:Y:S02]  /*2cf0*/  UIADD3 UR30, UPT, UPT, UR30, 0x1e2, URZ ;  /* 0x000001e21e1e7890 */ /* 0x000fe4000fffe0ff */
[----:B------:R-:W-:Y:S02]  /*2d00*/  ULOP3.LUT UR34, UR34, 0xfffffffe, URZ, 0xc0, !UPT ;  /* 0xfffffffe22227892 */ /* 0x000fe4000f8ec0ff */
[----:B------:R-:W-:Y:S02]  /*2d10*/  UPRMT UR37, UR5, 0x5410, UR7 ;  /* 0x0000541005257896 */ /* 0x000fe40008000007 */
[----:B------:R-:W-:Y:S01]  /*2d20*/  UPRMT UR35, UR4, 0x5410, UR6 ;  /* 0x0000541004237896 */ /* 0x000fe20008000006 */
[----:B------:R-:W-:-:S11]  /*2d30*/  UMOV UR31, UR33 ;  /* 0x00000021001f7c82 */ /* 0x000fd60008000000 */
.L_x_50:
[----:B------:R-:W-:Y:S02]  /*2d40*/  LEA R0, R9, UR13, 0x3 ;  /* 0x0000000d09007c11 */ /* 0x000fe4000f8e18ff */
[----:B------:R-:W-:Y:S02]  /*2d50*/  SHF.L.U32 R5, R3, 0x1f, RZ ;  /* 0x0000001f03057819 */ /* 0x000fe400000006ff */
[----:B------:R-:W-:Y:S02]  /*2d60*/  LEA R6, R9, UR13, 0x4 ;  /* 0x0000000d09067c11 */ /* 0x000fe4000f8e20ff */
[----:B-1----:R-:W1:Y:S02]  /*2d70*/  SYNCS.PHASECHK.TRANS64.TRYWAIT P0, [R0+URZ+0x60], R5 ;  /* 0x00006005000075a7 */ /* 0x002e6400080011ff */
[----:B-123--:R-:W-:Y:S05]  /*2d80*/  @!P0 BRA `(.L_x_43) ;  /* 0x000000c000e08947 */ /* 0x00efea0003800000 */
.L_x_179:
[----:B-1----:R-:W1:Y:S01]  /*2d90*/  LDS.128 R4, [R6+0xc0] ;  /* 0x0000c00006047984 */ /* 0x002e620000000c00 */
[----:B------:R-:W-:Y:S02]  /*2da0*/  VIADD R0, R0, 0x70 ;  /* 0x0000007000007836 */ /* 0x000fe40000000000 */
[----:B------:R-:W-:Y:S01]  /*2db0*/  VIADD R9, R9, 0x1 ;  /* 0x0000000109097836 */ /* 0x000fe20000000000 */
[----:B------:R-:W-:Y:S01]  /*2dc0*/  @!PT LDS RZ, [RZ] ;  /* 0x00000000fffff984 */ /* 0x000fe20000000800 */
[----:B------:R-:W-:Y:S01]  /*2dd0*/  @!PT LDS RZ, [RZ] ;  /* 0x00000000fffff984 */ /* 0x000fe20000000800 */
[----:B------:R-:W-:Y:S01]  /*2de0*/  @!PT LDS RZ, [RZ] ;  /* 0x00000000fffff984 */ /* 0x000fe20000000800 */
[----:B------:R-:W-:Y:S01]  /*2df0*/  @!PT LDS RZ, [RZ] ;  /* 0x00000000fffff984 */ /* 0x000fe20000000800 */
[----:B------:R2:W-:Y:S06]  /*2e00*/  MEMBAR.ALL.CTA ;  /* 0x0000000000007992 */ /* 0x0005ec0000008000 */
[----:B--2---:R-:W2:Y:S01]  /*2e10*/  FENCE.VIEW.ASYNC.S ;  /* 0x00000000000073c6 */ /* 0x004ea20000000000 */
[----:B------:R-:W-:-:S04]  /*2e20*/  PRMT R0, RZ, 0x654, R0 ;  /* 0x00000654ff007816 */ /* 0x000fc80000000000 */
[----:B--2---:R2:W-:Y:S01]  /*2e30*/  SYNCS.ARRIVE.TRANS64.RED.A1T0 RZ, [R0+URZ], RZ ;  /* 0x000000ff00ff79a7 */ /* 0x0045e200081004ff */
[----:B-1----:R-:W-:Y:S02]  /*2e40*/  LOP3.LUT P1, RZ, R6, 0x1, RZ, 0xc0, !PT ;  /* 0x0000000106ff7812 */ /* 0x002fe4000782c0ff */
[----:B------:R-:W-:Y:S01]  /*2e50*/  LOP3.LUT R4, R8, 0x1, RZ, 0x3c, !PT ;  /* 0x0000000108047812 */ /* 0x000fe200078e3cff */
[----:B--2---:R-:W-:Y:S10]  /*2e60*/  BRA.U !UP3, `(.L_x_44) ;  /* 0x000000050b007547 */ /* 0x004ff4000b800000 */
[----:B------:R-:W-:Y:S01]  /*2e70*/  ULEA UR4, UR26, UR13, 0x3 ;  /* 0x0000000d1a047291 */ /* 0x000fe2000f8e18ff */
[----:B------:R-:W-:Y:S01]  /*2e80*/  SHF.L.U32 R0, R2, 0x1f, RZ ;  /* 0x0000001f02007819 */ /* 0x000fe200000006ff */
[----:B------:R-:W-:Y:S01]  /*2e90*/  UMOV UR23, URZ ;  /* 0x000000ff00177c82 */ /* 0x000fe20008000000 */
[----:B------:R-:W-:Y:S01]  /*2ea0*/  R2UR UR22, R4 ;  /* 0x00000000041672ca */ /* 0x000fe200000e0000 */
[----:B------:R-:W-:Y:S01]  /*2eb0*/  UMOV UR25, 0x1 ;  /* 0x0000000100197882 */ /* 0x000fe20000000000 */
[----:B------:R-:W-:Y:S01]  /*2ec0*/  UMOV UR27, UR41 ;  /* 0x00000029001b7c82 */ /* 0x000fe20008000000 */
[----:B------:R-:W-:Y:S01]  /*2ed0*/  UMOV UR24, UR43 ;  /* 0x0000002b00187c82 */ /* 0x000fe20008000000 */
[----:B------:R-:W-:Y:S02]  /*2ee0*/  UMOV UR12, UR26 ;  /* 0x0000001a000c7c82 */ /* 0x000fe40008000000 */
[----:B------:R1:W2:Y:S07]  /*2ef0*/  SYNCS.PHASECHK.TRANS64.TRYWAIT P2, [UR4], R0 ;  /* 0x00000000ff0075a7 */ /* 0x0002ae0008041104 */
[----:B------:R-:W-:-:S12]  /*2f00*/  UIMAD UR22, UR22, 0xe0, UR29 ;  /* 0x000000e0161678a4 */ /* 0x000fd8000f8e021d */
.L_x_49:
[----:B------:R-:W-:Y:S02]  /*2f10*/  UIADD3 UR27, UPT, UPT, UR27, 0x1, URZ ;  /* 0x000000011b1b7890 */ /* 0x000fe4000fffe0ff */
[----:B---3--:R-:W-:Y:S02]  /*2f20*/  ULEA UR8, UR12, UR13, 0x3 ;  /* 0x0000000d0c087291 */ /* 0x008fe4000f8e18ff */
[----:B------:R-:W-:Y:S01]  /*2f30*/  UISETP.NE.AND UP2, UPT, UR27, URZ, UPT ;  /* 0x000000ff1b00728c */ /* 0x000fe2000bf45270 */
[----:B--2---:R-:W-:Y:S10]  /*2f40*/  @P2 BRA `(.L_x_45) ;  /* 0x00000000000c2947 */ /* 0x004ff40003800000 */
[----:B------:R-:W-:Y:S04]  /*2f50*/  SHF.L.U32 R5, R2, 0x1f, RZ ;  /* 0x0000001f02057819 */ /* 0x000fe800000006ff */
[----:B------:R-:W2:Y:S02]  /*2f60*/  SYNCS.PHASECHK.TRANS64.TRYWAIT P0, [UR8], R5 ;  /* 0x00000005ff0075a7 */ /* 0x000ea40008001108 */
[----:B--2---:R-:W-:Y:S05]  /*2f70*/  @!P0 BRA `(.L_x_46) ;  /* 0x000000c000788947 */ /* 0x004fea0003800000 */
.L_x_45:
[----:B------:R-:W-:Y:S01]  /*2f80*/  UISETP.NE.AND UP0, UPT, UR24, 0x1, UPT ;  /* 0x000000011800788c */ /* 0x000fe2000bf05270 */
[----:B------:R-:W-:Y:S01]  /*2f90*/  PLOP3.LUT P2, PT, PT, PT, PT, 0x80, 0x8 ;  /* 0x000000000008781c */ /* 0x000fe20003f4f070 */
[----:B------:R-:W-:Y:S02]  /*2fa0*/  UIADD3 UR4, UPT, UPT, UR12, 0x1, URZ ;  /* 0x000000010c047890 */ /* 0x000fe4000fffe0ff */
[----:B------:R-:W-:Y:S02]  /*2fb0*/  ULEA UR6, UR12, UR40, 0x7 ;  /* 0x000000280c067291 */ /* 0x000fe4000f8e38ff */
[----:B------:R-:W-:Y:S01]  /*2fc0*/  UISETP.NE.AND UP1, UPT, UR4, 0x2, UPT ;  /* 0x000000020400788c */ /* 0x000fe2000bf25270 */
[----:B------:R-:W-:Y:S01]  /*2fd0*/  PLOP3.LUT P0, PT, PT, PT, UP0, 0x80, 0x8 ;  /* 0x000000000008781c */ /* 0x000fe20003f0f008 */
[----:B------:R-:W-:Y:S02]  /*2fe0*/  UMOV UR7, 0x4008 ;  /* 0x0000400800077882 */ /* 0x000fe40000000000 */
[----:B------:R-:W-:Y:S02]  /*2ff0*/  USEL UR5, URZ, 0x1, UP1 ;  /* 0x00000001ff057887 */ /* 0x000fe40008800000 */
[----:B------:R-:W-:Y:S04]  /*3000*/  USEL UR26, UR4, URZ, UP1 ;  /* 0x000000ff041a7287 */ /* 0x000fe80008800000 */
[----:B------:R-:W-:Y:S01]  /*3010*/  @UP0 ULEA UR4, UR26, UR13, 0x3 ;  /* 0x0000000d1a040291 */ /* 0x000fe2000f8e18ff */
[----:B------:R-:W-:Y:S01]  /*3020*/  LOP3.LUT R2, R2, UR5, RZ, 0x3c, !PT ;  /* 0x0000000502027c12 */ /* 0x000fe2000f8e3cff */
[----:B------:R-:W-:Y:S03]  /*3030*/  UISETP.NE.AND UP0, UPT, UR25, 0x1, UPT ;  /* 0x000000011900788c */ /* 0x000fe6000bf05270 */
[----:B-1----:R-:W-:Y:S04]  /*3040*/  @P0 SHF.L.U32 R0, R2, 0x1f, RZ ;  /* 0x0000001f02000819 */ /* 0x002fe800000006ff */
[----:B------:R1:W2:Y:S01]  /*3050*/  @P0 SYNCS.PHASECHK.TRANS64.TRYWAIT P2, [UR4], R0 ;  /* 0x00000000ff0005a7 */ /* 0x0002a20008041104 */
[----:B------:R1:W-:Y:S01]  /*3060*/  UTCCP.T.S.128dp128bit tmem[UR29+0x1e0], gdesc[UR6] ;  /* 0x0001e0061d0079e7 */ /* 0x0003e20008180000 */
[----:B------:R-:W-:Y:S05]  /*3070*/  BRA.U UP0, `(.L_x_47) ;  /* 0x00000001000c7547 */ /* 0x000fea000b800000 */
[----:B------:R-:W-:Y:S04]  /*3080*/  SHF.L.U32 R5, R8, 0x1f, RZ ;  /* 0x0000001f08057819 */ /* 0x000fe800000006ff */
[----:B------:R-:W3:Y:S02]  /*3090*/  SYNCS.PHASECHK.TRANS64.TRYWAIT P0, [UR13+0x88], R5 ;  /* 0x00008805ff0075a7 */ /* 0x000ee4000800110d */
[----:B---3--:R-:W-:Y:S05]  /*30a0*/  @!P0 BRA `(.L_x_48) ;  /* 0x000000c000448947 */ /* 0x008fea0003800000 */
.L_x_47:
[----:B-1----:R-:W-:Y:S02]  /*30b0*/  ULEA UR6, UR12, UR39, 0xc ;  /* 0x000000270c067291 */ /* 0x002fe4000f8e60ff */
[----:B------:R-:W-:Y:S02]  /*30c0*/  ULEA UR4, UR12, UR38, 0xa ;  /* 0x000000260c047291 */ /* 0x000fe4000f8e50ff */
[----:B------:R-:W-:Y:S02]  /*30d0*/  UISETP.NE.U32.AND UP0, UPT, UR23, URZ, UPT ;  /* 0x000000ff1700728c */ /* 0x000fe4000bf05070 */
[----:B------:R-:W-:Y:S02]  /*30e0*/  UIADD3 UR20, UPT, UPT, UR6, 0x4, URZ ;  /* 0x0000000406147890 */ /* 0x000fe4000fffe0ff */
[----:B------:R-:W-:Y:S02]  /*30f0*/  UIADD3 UR18, UPT, UPT, UR4, 0x2, URZ ;  /* 0x0000000204127890 */ /* 0x000fe4000fffe0ff */
[----:B------:R-:W-:Y:S02]  /*3100*/  UIADD3 UR28, UPT, UPT, UR8, 0x10, URZ ;  /* 0x00000010081c7890 */ /* 0x000fe4000fffe0ff */
[----:B------:R-:W-:Y:S02]  /*3110*/  UIADD3 UR16, UPT, UPT, UR6, 0x800, URZ ;  /* 0x0000080006107890 */ /* 0x000fe4000fffe0ff */
[----:B------:R-:W-:Y:S02]  /*3120*/  UIADD3 UR14, UPT, UPT, UR4, 0x4, URZ ;  /* 0x00000004040e7890 */ /* 0x000fe4000fffe0ff */
[----:B------:R-:W-:Y:S02]  /*3130*/  UIADD3 UR10, UPT, UPT, UR6, 0x804, URZ ;  /* 0x00000804060a7890 */ /* 0x000fe4000fffe0ff */
[----:B------:R-:W-:Y:S02]  /*3140*/  UIADD3 UR8, UPT, UPT, UR4, 0x6, URZ ;  /* 0x0000000604087890 */ /* 0x000fe4000fffe0ff */
[----:B------:R-:W-:Y:S02]  /*3150*/  UIADD3 UR25, UPT, UPT, UR25, 0x1, URZ ;  /* 0x0000000119197890 */ /* 0x000fe4000fffe0ff */
[----:B------:R-:W-:Y:S01]  /*3160*/  UIADD3 UR24, UPT, UPT, UR24, -0x1, URZ ;  /* 0xffffffff18187890 */ /* 0x000fe2000fffe0ff */
[----:B------:R-:W-:Y:S01]  /*3170*/  UMOV UR7, 0x40004040 ;  /* 0x4000404000077882 */ /* 0x000fe20000000000 */
[----:B------:R-:W-:Y:S01]  /*3180*/  UMOV UR5, 0x40004040 ;  /* 0x4000404000057882 */ /* 0x000fe20000000000 */
[----:B------:R-:W-:Y:S01]  /*3190*/  UMOV UR21, 0x40004040 ;  /* 0x4000404000157882 */ /* 0x000fe20000000000 */
[----:B------:R3:W-:Y:S01]  /*31a0*/  UTCHMMA gdesc[UR4], gdesc[UR6], tmem[UR22], tmem[UR32], idesc[UR33], UP0 ;  /* 0x00ff2006040075ea */ /* 0x0007e20008000016 */
[----:B------:R-:W-:Y:S01]  /*31b0*/  UMOV UR19, 0x40004040 ;  /* 0x4000404000137882 */ /* 0x000fe20000000000 */
[----:B------:R-:W-:Y:S01]  /*31c0*/  UMOV UR17, 0x40004040 ;  /* 0x4000404000117882 */ /* 0x000fe20000000000 */
[----:B------:R3:W-:Y:S01]  /*31d0*/  UTCHMMA gdesc[UR18], gdesc[UR20], tmem[UR22], tmem[UR36], idesc[UR37], UPT ;  /* 0x00ff2414120075ea */ /* 0x0007e2000b800016 */
[----:B------:R-:W-:Y:S01]  /*31e0*/  UMOV UR15, 0x40004040 ;  /* 0x40004040000f7882 */ /* 0x000fe20000000000 */
[----:B------:R-:W-:Y:S01]  /*31f0*/  UMOV UR11, 0x40004040 ;  /* 0x40004040000b7882 */ /* 0x000fe20000000000 */
[----:B------:R3:W-:Y:S01]  /*3200*/  UTCHMMA gdesc[UR14], gdesc[UR16], tmem[UR22], tmem[UR30], idesc[UR31], UPT ;  /* 0x00ff1e100e0075ea */ /* 0x0007e2000b800016 */
[----:B------:R-:W-:Y:S01]  /*3210*/  UMOV UR9, 0x40004040 ;  /* 0x4000404000097882 */ /* 0x000fe20000000000 */
[----:B------:R-:W-:Y:S01]  /*3220*/  UMOV UR23, 0x1 ;  /* 0x0000000100177882 */ /* 0x000fe20000000000 */
[----:B------:R3:W-:Y:S01]  /*3230*/  UTCHMMA gdesc[UR8], gdesc[UR10], tmem[UR22], tmem[UR34], idesc[UR35], UPT ;  /* 0x00ff220a080075ea */ /* 0x0007e2000b800016 */
[----:B------:R3:W-:Y:S01]  /*3240*/  UTCBAR [UR28], URZ ;  /* 0x000000ff1c0073e9 */ /* 0x0007e200080000ff */
[----:B------:R-:W-:Y:S01]  /*3250*/  UMOV UR12, UR26 ;  /* 0x0000001a000c7c82 */ /* 0x000fe20008000000 */
[----:B------:R-:W-:Y:S05]  /*3260*/  BRA.U UP2, `(.L_x_49) ;  /* 0xfffffffd02287547 */ /* 0x000fea000b83ffff */
.L_x_44:
[C---:B------:R-:W-:Y:S01]  /*3270*/  ISETP.NE.AND P0, PT, R9.reuse, 0x2, PT ;  /* 0x000000020900780c */ /* 0x040fe20003f05270 */
[----:B------:R1:W-:Y:S01]  /*3280*/  UTCBAR [UR42], URZ ;  /* 0x000000ff2a0073e9 */ /* 0x0003e200080000ff */
[----:B------:R-:W-:Y:S02]  /*3290*/  IMAD.MOV.U32 R8, RZ, RZ, R4 ;  /* 0x000000ffff087224 */ /* 0x000fe400078e0004 */
[----:B------:R-:W-:Y:S02]  /*32a0*/  SEL R0, RZ, 0x1, P0 ;  /* 0x00000001ff007807 */ /* 0x000fe40000000000 */
[----:B------:R-:W-:Y:S02]  /*32b0*/  SEL R9, R9, RZ, P0 ;  /* 0x000000ff09097207 */ /* 0x000fe40000000000 */
[----:B------:R-:W-:Y:S01]  /*32c0*/  LOP3.LUT R3, R3, R0, RZ, 0x3c, !PT ;  /* 0x0000000003037212 */ /* 0x000fe200078e3cff */
[----:B------:R-:W-:Y:S06]  /*32d0*/  @P1 BRA `(.L_x_50) ;  /* 0xfffffff800981947 */ /* 0x000fec000383ffff */
[----:B---3--:R-:W3:Y:S01]  /*32e0*/  S2UR UR6, SR_CgaCtaId ;  /* 0x00000000000679c3 */ /* 0x008ee20000008800 */
[----:B------:R-:W-:Y:S01]  /*32f0*/  ELECT P0, URZ, PT ;  /* 0x0000000000ff782f */ /* 0x000fe20003800000 */
[----:B------:R-:W-:Y:S01]  /*3300*/  IMAD.MOV.U32 R0, RZ, RZ, 0x1 ;  /* 0x00000001ff007424 */ /* 0x000fe200078e00ff */
[----:B------:R-:W-:Y:S01]  /*3310*/  UMOV UR4, 0x40 ;  /* 0x0000004000047882 */ /* 0x000fe20000000000 */
[----:B------:R-:W-:-:S04]  /*3320*/  SHF.L.U32 R3, RZ, 0x1f, RZ ;  /* 0x0000001fff037819 */ /* 0x000fc800000006ff */
[----:B------:R-:W-:Y:S01]  /*3330*/  UVIRTCOUNT.DEALLOC.SMPOOL 0x80 ;  /* 0x000000800000784c */ /* 0x000fe20000000000 */
[----:B---3--:R-:W-:-:S09]  /*3340*/  ULEA UR6, UR6, UR4, 0x18 ;  /* 0x0000000406067291 */ /* 0x008fd2000f8ec0ff */
[----:B------:R3:W-:Y:S01]  /*3350*/  @P0 STS.U8 [UR6+0x1c], R0 ;  /* 0x00001c00ff000988 */ /* 0x0007e20008000006 */
[----:B------:R-:W4:Y:S02]  /*3360*/  SYNCS.PHASECHK.TRANS64.TRYWAIT P0, [UR13+0xb0], R3 ;  /* 0x0000b003ff0075a7 */ /* 0x000f24000800110d */
[----:B---34-:R-:W-:Y:S05]  /*3370*/  @!P0 BRA `(.L_x_51) ;  /* 0x000000bc00a88947 */ /* 0x018fea0003800000 */
.L_x_183:
[----:B------:R-:W-:Y:S01]  /*3380*/  NOP ;  /* 0x0000000000007918 */ /* 0x000fe20000000000 */
[----:B---3--:R-:W3:Y:S01]  /*3390*/  LDS R0, [UR6+0x14] ;  /* 0x00001406ff007984 */ /* 0x008ee20008000800 */
[----:B------:R-:W-:Y:S01]  /*33a0*/  ULOP3.LUT UR4, UR29, 0xffff, URZ, 0xc0, !UPT ;  /* 0x0000ffff1d047892 */ /* 0x000fe2000f8ec0ff */
[----:B------:R-:W-:Y:S01]  /*33b0*/  UMOV UR5, 0xffff ;  /* 0x0000ffff00057882 */ /* 0x000fe20000000000 */
[----:B------:R-:W-:Y:S02]  /*33c0*/  UMOV UR7, 0x1 ;  /* 0x0000000100077882 */ /* 0x000fe40000000000 */
[----:B------:R-:W-:-:S04]  /*33d0*/  USHF.R.U32.HI UR4, URZ, 0x5, UR4 ;  /* 0x00000005ff047899 */ /* 0x000fc80008011604 */
[----:B------:R-:W-:Y:S02]  /*33e0*/  USHF.L.U32 UR5, UR5, UR4, URZ ;  /* 0x0000000405057299 */ /* 0x000fe400080006ff */
[----:B------:R-:W-:-:S04]  /*33f0*/  USHF.L.U32 UR4, UR7, UR4, URZ ;  /* 0x0000000407047299 */ /* 0x000fc800080006ff */
[----:B---3--:R-:W-:-:S04]  /*3400*/  LOP3.LUT R0, R0, UR5, RZ, 0xc0, !PT ;  /* 0x0000000500007c12 */ /* 0x008fc8000f8ec0ff */
[----:B------:R-:W-:-:S13]  /*3410*/  ISETP.NE.AND P0, PT, R0, UR5, PT ;  /* 0x0000000500007c0c */ /* 0x000fda000bf05270 */
[----:B------:R-:W-:Y:S05]  /*3420*/  @P0 BRA `(.L_x_52) ;  /* 0x0000000000580947 */ /* 0x000fea0003800000 */
[----:B------:R-:W3:Y:S02]  /*3430*/  LDS R0, [UR6+0x18] ;  /* 0x00001806ff007984 */ /* 0x000ee40008000800 */
[----:B---3--:R-:W-:-:S04]  /*3440*/  LOP3.LUT R0, R0, UR4, RZ, 0xc0, !PT ;  /* 0x0000000400007c12 */ /* 0x008fc8000f8ec0ff */
[----:B------:R-:W-:-:S13]  /*3450*/  ISETP.NE.AND P0, PT, R0, UR4, PT ;  /* 0x0000000400007c0c */ /* 0x000fda000bf05270 */
[----:B------:R-:W-:Y:S05]  /*3460*/  @P0 BRA `(.L_x_53) ;  /* 0x00000000003c0947 */ /* 0x000fea0003800000 */
[----:B------:R-:W3:Y:S01]  /*3470*/  S2R R2, SR_LANEID ;  /* 0x0000000000027919 */ /* 0x000ee20000000000 */
[----:B------:R-:W-:Y:S01]  /*3480*/  ULOP3.LUT UR5, URZ, UR5, URZ, 0x33, !UPT ;  /* 0x00000005ff057292 */ /* 0x000fe2000f8e33ff */
[----:B------:R-:W-:Y:S01]  /*3490*/  LOP3.LUT R4, RZ, UR4, RZ, 0x33, !PT ;  /* 0x00000004ff047c12 */ /* 0x000fe2000f8e33ff */
[----:B------:R-:W-:Y:S02]  /*34a0*/  VOTEU.ANY UR4, UPT, PT ;  /* 0x0000000000047886 */ /* 0x000fe400038e0100 */
[----:B------:R-:W-:Y:S01]  /*34b0*/  UFLO.U32 UR4, UR4 ;  /* 0x00000004000472bd */ /* 0x000fe200080e0000 */
[----:B------:R-:W4:Y:S01]  /*34c0*/  REDUX UR7, R4 ;  /* 0x00000000040773c4 */ /* 0x000f220000000000 */
[----:B------:R-:W-:-:S06]  /*34d0*/  IMAD.U32 R0, RZ, RZ, UR5 ;  /* 0x00000005ff007e24 */ /* 0x000fcc000f8e00ff */
[----:B------:R1:W-:Y:S01]  /*34e0*/  UTCATOMSWS.AND URZ, UR5 ;  /* 0x0000000500ff79e3 */ /* 0x0003e20008000000 */
[----:B------:R-:W2:Y:S01]  /*34f0*/  REDUX UR8, R0 ;  /* 0x00000000000873c4 */ /* 0x000ea20000000000 */
[----:B---3--:R-:W-:Y:S01]  /*3500*/  ISETP.EQ.U32.AND P0, PT, R2, UR4, PT ;  /* 0x0000000402007c0c */ /* 0x008fe2000bf02070 */
[----:B----4-:R-:W-:Y:S01]  /*3510*/  IMAD.U32 R2, RZ, RZ, UR7 ;  /* 0x00000007ff027e24 */ /* 0x010fe2000f8e00ff */
[----:B--2---:R-:W-:-:S11]  /*3520*/  MOV R3, UR8 ;  /* 0x0000000800037c02 */ /* 0x004fd60008000f00 */
[----:B------:R1:W-:Y:S04]  /*3530*/  @P0 ATOMS.AND RZ, [UR6+0x14], R3 ;  /* 0x00001403ffff098c */ /* 0x0003e8000a800006 */
[----:B------:R1:W-:Y:S01]  /*3540*/  @P0 ATOMS.AND RZ, [UR6+0x18], R2 ;  /* 0x00001802ffff098c */ /* 0x0003e2000a800006 */
[----:B------:R-:W-:Y:S05]  /*3550*/  BRA `(.L_x_54) ;  /* 0x0000000000147947 */ /* 0x000fea0003800000 */
.L_x_53:
[----:B------:R-:W-:Y:S02]  /*3560*/  MOV R2, 0x3580 ;  /* 0x0000358000027802 */ /* 0x000fe40000000f00 */
[----:B-12--5:R-:W-:Y:S05]  /*3570*/  CALL.REL.NOINC `($__internal_0_$__cuda_sm10x_tcgen05_guardrail_trap_col_being_dealloced_not_returned_by_alloc) ;  /* 0x000000c400287944 */ /* 0x026fea0003c00000 */
[----:B------:R-:W-:Y:S05]  /*3580*/  BRA `(.L_x_54) ;  /* 0x0000000000087947 */ /* 0x000fea0003800000 */
.L_x_52:
[----:B------:R-:W-:Y:S02]  /*3590*/  MOV R2, 0x35b0 ;  /* 0x000035b000027802 */ /* 0x000fe40000000f00 */
[----:B-12--5:R-:W-:Y:S05]  /*35a0*/  CALL.REL.NOINC `($__internal_2_$__cuda_sm10x_tcgen05_guardrail_trap_unallocated_columns_being_dealloced) ;  /* 0x000000c400347944 */ /* 0x026fea0003c00000 */
.L_x_54:
[----:B------:R-:W-:Y:S01]  /*35b0*/  NOP ;  /* 0x0000000000007918 */ /* 0x000fe20000000000 */
[----:B-1----:R-:W-:Y:S05]  /*35c0*/  EXIT ;  /* 0x000000000000794d */ /* 0x002fea0003800000 */
.L_x_38:
[----:B------:R-:W-:-:S09]  /*35d0*/  UISETP.NE.OR UP0, UPT, UR24, 0x3, !UP3 ;  /* 0x000000031800788c */ /* 0x000fd2000df05670 */
[----:B------:R-:W-:Y:S05]  /*35e0*/  BRA.U UP0, `(.L_x_55) ;  /* 0x00000029004c7547 */ /* 0x000fea000b800000 */
[----:B------:R-:W1:Y:S01]  /*35f0*/  LDCU.64 UR4, c[0x0][0xa88] ;  /* 0x00015100ff0477ac */ /* 0x000e620008000a00 */
[----:B------:R-:W2:Y:S01]  /*3600*/  LDC.64 R12, c[0x0][0x348] ;  /* 0x0000d200ff0c7b82 */ /* 0x000ea20000000a00 */
[----:B------:R-:W-:Y:S01]  /*3610*/  R2UR UR54, R73 ;  /* 0x00000000493672ca */ /* 0x000fe200000e0000 */
[----:B------:R-:W-:Y:S01]  /*3620*/  HFMA2 R9, -RZ, RZ, 0, 0 ;  /* 0x00000000ff097431 */ /* 0x000fe200000001ff */
[----:B------:R-:W3:Y:S01]  /*3630*/  LDCU UR43, c[0x0][0x370] ;  /* 0x00006e00ff2b77ac */ /* 0x000ee20008000800 */
[----:B------:R-:W-:Y:S01]  /*3640*/  R2UR UR52, R78 ;  /* 0x000000004e3472ca */ /* 0x000fe200000e0000 */
[----:B------:R-:W-:Y:S01]  /*3650*/  IMAD.MOV.U32 R11, RZ, RZ, 0x1 ;  /* 0x00000001ff0b7424 */ /* 0x000fe200078e00ff */
[----:B------:R-:W3:Y:S01]  /*3660*/  LDCU.128 UR48, c[0x0][0xd10] ;  /* 0x0001a200ff3077ac */ /* 0x000ee20008000c00 */
[----:B------:R-:W-:Y:S02]  /*3670*/  IMAD.MOV.U32 R10, RZ, RZ, RZ ;  /* 0x000000ffff0a7224 */ /* 0x000fe400078e00ff */
[----:B------:R-:W-:Y:S01]  /*3680*/  IMAD.MOV.U32 R3, RZ, RZ, 0x4000 ;  /* 0x00004000ff037424 */ /* 0x000fe200078e00ff */
[----:B------:R-:W4:Y:S01]  /*3690*/  LDCU UR42, c[0x0][0x374] ;  /* 0x00006e80ff2a77ac */ /* 0x000f220008000800 */
[----:B------:R-:W4:Y:S01]  /*36a0*/  LDCU.64 UR40, c[0x0][0xa90] ;  /* 0x00015200ff2877ac */ /* 0x000f220008000a00 */
[----:B-1----:R-:W-:Y:S01]  /*36b0*/  UISETP.NE.U32.AND UP0, UPT, UR4, URZ, UPT ;  /* 0x000000ff0400728c */ /* 0x002fe2000bf05070 */
[----:B------:R-:W1:Y:S01]  /*36c0*/  LDCU UR15, c[0x0][0xd0c] ;  /* 0x0001a180ff0f77ac */ /* 0x000e620008000800 */
[----:B------:R-:W1:Y:S01]  /*36d0*/  LDCU UR55, c[0x0][0xd20] ;  /* 0x0001a400ff3777ac */ /* 0x000e620008000800 */
[----:B------:R-:W1:Y:S01]  /*36e0*/  LDCU UR4, c[0x0][0xd30] ;  /* 0x0001a600ff0477ac */ /* 0x000e620008000800 */
[----:B------:R-:W-:-:S02]  /*36f0*/  UISETP.NE.AND.EX UP6, UPT, UR5, URZ, UPT, UP0 ;  /* 0x000000ff0500728c */ /* 0x000fc4000bfc5300 */
[----:B------:R-:W-:Y:S02]  /*3700*/  UISETP.NE.AND UP0, UPT, UR24, 0x2, UPT ;  /* 0x000000021800788c */ /* 0x000fe4000bf05270 */
[----:B---3--:R-:W-:Y:S02]  /*3710*/  UIMAD.WIDE.U32 UR8, UR43, UR48, URZ ;  /* 0x000000302b0872a5 */ /* 0x008fe4000f8e00ff */
[----:B----4-:R-:W-:Y:S02]  /*3720*/  UIMAD.WIDE.U32 UR6, UR42, UR51, URZ ;  /* 0x000000332a0672a5 */ /* 0x010fe4000f8e00ff */
[----:B------:R-:W-:Y:S02]  /*3730*/  USEL UR53, URZ, 0x1, UP0 ;  /* 0x00000001ff357887 */ /* 0x000fe40008000000 */
[----:B------:R-:W-:Y:S01]  /*3740*/  UISETP.NE.U32.AND UP0, UPT, UR40, URZ, UPT ;  /* 0x000000ff2800728c */ /* 0x000fe2000bf05070 */
[----:B------:R-:W-:Y:S01]  /*3750*/  UMOV UR32, 0x400 ;  /* 0x0000040000207882 */ /* 0x000fe20000000000 */
[----:B------:R-:W-:Y:S01]  /*3760*/  UMOV UR5, UR9 ;  /* 0x0000000900057c82 */ /* 0x000fe20008000000 */
[----:B------:R-:W-:Y:S01]  /*3770*/  UMOV UR6, UR7 ;  /* 0x0000000700067c82 */ /* 0x000fe20008000000 */
[----:B------:R-:W-:-:S02]  /*3780*/  UISETP.GE.AND UP4, UPT, UR44, 0x1, UPT ;  /* 0x000000012c00788c */ /* 0x000fc4000bf86270 */
[----:B------:R-:W-:Y:S02]  /*3790*/  UISETP.NE.AND UP3, UPT, UR44, 0x1, UPT ;  /* 0x000000012c00788c */ /* 0x000fe4000bf65270 */
[----:B------:R-:W-:Y:S01]  /*37a0*/  UISETP.NE.AND.EX UP5, UPT, UR41, URZ, UPT, UP0 ;  /* 0x000000ff2900728c */ /* 0x000fe2000bfa5300 */
[----:B------:R-:W-:Y:S01]  /*37b0*/  UMOV UR29, URZ ;  /* 0x000000ff001d7c82 */ /* 0x000fe20008000000 */
[----:B------:R-:W-:Y:S01]  /*37c0*/  UMOV UR35, URZ ;  /* 0x000000ff00237c82 */ /* 0x000fe20008000000 */
[----:B------:R-:W-:Y:S01]  /*37d0*/  UPLOP3.LUT UP1, UPT, UPT, UPT, UPT, 0x40, 0x4 ;  /* 0x000000000004789c */ /* 0x000fe20003f2e870 */
[----:B------:R-:W3:Y:S01]  /*37e0*/  LDCU.64 UR22, c[0x0][0xd28] ;  /* 0x0001a500ff1677ac */ /* 0x000ee20008000a00 */
[----:B------:R-:W-:Y:S02]  /*37f0*/  ULEA UR32, UR46, UR32, 0x18 ;  /* 0x000000202e207291 */ /* 0x000fe4000f8ec0ff */
[----:B-1----:R-:W-:Y:S02]  /*3800*/  UISETP.NE.AND UP3, UPT, UR15, 0x1, UPT ;  /* 0x000000010f00788c */ /* 0x002fe4000bf65270 */
[----:B------:R-:W-:-:S02]  /*3810*/  USHF.R.U32.HI UR47, URZ, UR49, UR5 ;  /* 0x00000031ff2f7299 */ /* 0x000fc40008011605 */
[----:B------:R-:W-:Y:S02]  /*3820*/  USHF.R.U32.HI UR45, URZ, UR55, UR6 ;  /* 0x00000037ff2d7299 */ /* 0x000fe40008011606 */
[----:B------:R-:W-:Y:S02]  /*3830*/  UISETP.NE.AND UP0, UPT, UR50, 0x1, UPT ;  /* 0x000000013200788c */ /* 0x000fe4000bf05270 */
[----:B--2---:R-:W-:-:S11]  /*3840*/  UISETP.NE.AND UP4, UPT, UR4, 0x1, UPT ;  /* 0x000000010400788c */ /* 0x004fd6000bf85270 */
.L_x_70:
[C---:B------:R-:W-:Y:S02]  /*3850*/  LEA R8, R10.reuse, UR32, 0x3 ;  /* 0x000000200a087c11 */ /* 0x040fe4000f8e18ff */
[----:B------:R-:W-:Y:S02]  /*3860*/  SHF.L.U32 R5, R9, 0x1f, RZ ;  /* 0x0000001f09057819 */ /* 0x000fe400000006ff */
[----:B------:R-:W-:Y:S02]  /*3870*/  LEA R6, R10, UR32, 0x4 ;  /* 0x000000200a067c11 */ /* 0x000fe4000f8e20ff */
[----:B------:R-:W1:Y:S02]  /*3880*/  SYNCS.PHASECHK.TRANS64.TRYWAIT P0, [R8+URZ+0x60], R5 ;  /* 0x00006005080075a7 */ /* 0x000e6400080011ff */
[----:B-12---:R-:W-:Y:S05]  /*3890*/  @!P0 BRA `(.L_x_56) ;  /* 0x000000b800788947 */ /* 0x006fea0003800000 */
.L_x_184:
[----:B-1----:R-:W1:Y:S01]  /*38a0*/  LDS.128 R4, [R6+0xc0] ;  /* 0x0000c00006047984 */ /* 0x002e620000000c00 */
[----:B------:R-:W-:Y:S01]  /*38b0*/  UISETP.GE.AND UP0, UPT, UR44, 0x1, UPT ;  /* 0x000000012c00788c */ /* 0x000fe2000bf06270 */
[----:B------:R-:W-:Y:S01]  /*38c0*/  @!PT LDS RZ, [RZ] ;  /* 0x00000000fffff984 */ /* 0x000fe20000000800 */
[----:B------:R-:W-:Y:S01]  /*38d0*/  @!PT LDS RZ, [RZ] ;  /* 0x00000000fffff984 */ /* 0x000fe20000000800 */
[----:B------:R-:W-:Y:S01]  /*38e0*/  @!PT LDS RZ, [RZ] ;  /* 0x00000000fffff984 */ /* 0x000fe20000000800 */
[----:B------:R-:W-:Y:S01]  /*38f0*/  @!PT LDS RZ, [RZ] ;  /* 0x00000000fffff984 */ /* 0x000fe20000000800 */
[----:B------:R2:W-:Y:S06]  /*3900*/  MEMBAR.ALL.CTA ;  /* 0x0000000000007992 */ /* 0x0005ec0000008000 */
[----:B--2---:R-:W2:Y:S01]  /*3910*/  FENCE.VIEW.ASYNC.S ;  /* 0x00000000000073c6 */ /* 0x004ea20000000000 */
[----:B-1----:R-:W-:Y:S11]  /*3920*/  LOP3.LUT P0, RZ, R6, 0x1, RZ, 0xc0, !PT ;  /* 0x0000000106ff7812 */ /* 0x002ff6000780c0ff */
[----:B------:R-:W-:Y:S02]  /*3930*/  @!UPT UIADD3 URZ, UPT, UPT, URZ, URZ, URZ ;  /* 0x000000fffffff290 */ /* 0x000fe4000fffe0ff */
[----:B--2---:R-:W-:Y:S01]  /*3940*/  VOTEU.ANY UP3, P0 ;  /* 0x0000000000ff7886 */ /* 0x004fe20000060100 */
[----:B------:R-:W-:Y:S11]  /*3950*/  PLOP3.LUT P0, PT, PT, PT, UP3, 0x80, 0x8 ;  /* 0x000000000008781c */ /* 0x000ff60003f0f038 */
[----:B------:R-:W-:Y:S02]  /*3960*/  @!UPT UIADD3 URZ, UPT, UPT, URZ, URZ, URZ ;  /* 0x000000fffffff290 */ /* 0x000fe4000fffe0ff */
[----:B------:R-:W-:Y:S02]  /*3970*/  @P0 SHF.R.U32.HI R0, RZ, 0x10, R5 ;  /* 0x00000010ff000819 */ /* 0x000fe40000011605 */
[----:B------:R-:W-:Y:S02]  /*3980*/  @P0 MOV R2, R4 ;  /* 0x0000000400020202 */ /* 0x000fe40000000f00 */
[----:B------:R-:W-:Y:S01]  /*3990*/  @P0 R2UR UR4, R0 ;  /* 0x00000000000402ca */ /* 0x000fe200000e0000 */
[----:B------:R-:W-:Y:S01]  /*39a0*/  VIADD R0, R8, 0x70 ;  /* 0x0000007008007836 */ /* 0x000fe20000000000 */
[----:B------:R-:W-:Y:S02]  /*39b0*/  @P0 LOP3.LUT R4, R5, 0xffff, RZ, 0xc0, !PT ;  /* 0x0000ffff05040812 */ /* 0x000fe400078ec0ff */
[----:B------:R-:W-:Y:S02]  /*39c0*/  @P0 R2UR UR6, R2 ;  /* 0x00000000020602ca */ /* 0x000fe400000e0000 */
[----:B------:R-:W-:Y:S02]  /*39d0*/  PRMT R0, RZ, 0x654, R0 ;  /* 0x00000654ff007816 */ /* 0x000fe40000000000 */
[----:B------:R-:W-:Y:S02]  /*39e0*/  @P0 R2UR UR5, R4 ;  /* 0x00000000040502ca */ /* 0x000fe400000e0000 */
[----:B------:R1:W-:Y:S03]  /*39f0*/  SYNCS.ARRIVE.TRANS64.RED.A1T0 RZ, [R0+URZ], RZ ;  /* 0x000000ff00ff79a7 */ /* 0x0003e600081004ff */
[----:B------:R-:W-:Y:S04]  /*3a00*/  @UP3 UMOV UR37, UR4 ;  /* 0x0000000400253c82 */ /* 0x000fe80008000000 */
[----:B------:R-:W-:Y:S04]  /*3a10*/  @UP3 UMOV UR14, UR6 ;  /* 0x00000006000e3c82 */ /* 0x000fe80008000000 */
[----:B------:R-:W-:Y:S01]  /*3a20*/  @UP3 UMOV UR13, UR5 ;  /* 0x00000005000d3c82 */ /* 0x000fe20008000000 */
[----:B------:R-:W-:Y:S05]  /*3a30*/  BRA.U !UP0, `(.L_x_57) ;  /* 0x0000000108c07547 */ /* 0x000fea000b800000 */
[----:B------:R-:W-:Y:S02]  /*3a40*/  UIMAD.WIDE.U32 UR8, UR13, UR51, URZ ;  /* 0x000000330d0872a5 */ /* 0x000fe4000f8e00ff */
[----:B------:R-:W-:Y:S02]  /*3a50*/  UP2UR UR10, UPR, URZ, 0x4 ;  /* 0x00000004ff0a7883 */ /* 0x000fe40008000000 */
[----:B------:R-:W-:Y:S02]  /*3a60*/  UISETP.NE.AND UP2, UPT, UR50, 0x1, UPT ;  /* 0x000000013200788c */ /* 0x000fe4000bf45270 */
[----:B------:R-:W-:Y:S02]  /*3a70*/  UIMAD.WIDE.U32 UR16, UR14, UR48, URZ ;  /* 0x000000300e1072a5 */ /* 0x000fe4000f8e00ff */
[----:B------:R-:W-:Y:S02]  /*3a80*/  USEL UR4, UR42, UR45, !UP2 ;  /* 0x0000002d2a047287 */ /* 0x000fe4000d000000 */
[----:B------:R-:W-:Y:S02]  /*3a90*/  UISETP.NE.AND UP0, UPT, UR15, 0x1, UPT ;  /* 0x000000010f00788c */ /* 0x000fe4000bf05270 */
[----:B------:R-:W-:Y:S02]  /*3aa0*/  UP2UR UR24, UPR, URZ, 0x2 ;  /* 0x00000002ff187883 */ /* 0x000fe40008000000 */
[----:B------:R-:W-:Y:S02]  /*3ab0*/  UISETP.NE.AND UP1, UPT, UR44, 0x1, UPT ;  /* 0x000000012c00788c */ /* 0x000fe4000bf25270 */
[----:B---3--:R-:W-:Y:S02]  /*3ac0*/  UIMAD.WIDE.U32 UR18, UR4, UR22, URZ ;  /* 0x00000016041272a5 */ /* 0x008fe4000f8e00ff */
[----:B------:R-:W-:Y:S01]  /*3ad0*/  USEL UR7, UR43, UR47, !UP0 ;  /* 0x0000002f2b077287 */ /* 0x000fe2000c000000 */
[----:B------:R-:W-:Y:S02]  /*3ae0*/  UMOV UR5, UR9 ;  /* 0x0000000900057c82 */ /* 0x000fe40008000000 */
[----:B------:R-:W-:Y:S02]  /*3af0*/  USHF.R.U32.HI UR6, URZ, UR55, UR5 ;  /* 0x00000037ff067299 */ /* 0x000fe40008011605 */
[----:B------:R-:W-:Y:S02]  /*3b00*/  UIMAD.WIDE.U32 UR20, UR7, UR22, URZ ;  /* 0x00000016071472a5 */ /* 0x000fe4000f8e00ff */
[----:B------:R-:W-:Y:S02]  /*3b10*/  USEL UR6, UR13, UR6, !UP2 ;  /* 0x000000060d067287 */ /* 0x000fe4000d000000 */
[----:B------:R-:W-:Y:S01]  /*3b20*/  UISETP.NE.AND UP2, UPT, UR10, URZ, UPT ;  /* 0x000000ff0a00728c */ /* 0x000fe2000bf45270 */
[----:B------:R-:W-:Y:S01]  /*3b30*/  UMOV UR5, UR17 ;  /* 0x0000001100057c82 */ /* 0x000fe20008000000 */
[----:B------:R-:W-:Y:S02]  /*3b40*/  UIMAD.WIDE.U32 UR16, UR6, UR22, URZ ;  /* 0x00000016061072a5 */ /* 0x000fe4000f8e00ff */
[----:B------:R-:W-:Y:S03]  /*3b50*/  USHF.R.U32.HI UR8, URZ, UR49, UR5 ;  /* 0x00000031ff087299 */ /* 0x000fe60008011605 */
[----:B------:R-:W-:Y:S02]  /*3b60*/  UMOV UR5, UR19 ;  /* 0x0000001300057c82 */ /* 0x000fe40008000000 */
[----:B------:R-:W-:Y:S03]  /*3b70*/  @UP1 USHF.R.U32.HI UR4, URZ, UR23, UR5 ;  /* 0x00000017ff041299 */ /* 0x000fe60008011605 */
[----:B------:R-:W-:Y:S01]  /*3b80*/  UMOV UR5, UR21 ;  /* 0x0000001500057c82 */ /* 0x000fe20008000000 */
[----:B------:R-:W-:Y:S02]  /*3b90*/  UIMAD UR4, UR44, UR4, URZ ;  /* 0x000000042c0472a4 */ /* 0x000fe4000f8e02ff */
[----:B------:R-:W-:Y:S02]  /*3ba0*/  @UP1 USHF.R.U32.HI UR7, URZ, UR23, UR5 ;  /* 0x00000017ff071299 */ /* 0x000fe40008011605 */
[----:B------:R-:W-:Y:S02]  /*3bb0*/  USEL UR5, UR14, UR8, !UP0 ;  /* 0x000000080e057287 */ /* 0x000fe4000c000000 */
[----:B------:R-:W-:Y:S02]  /*3bc0*/  UIMAD UR8, UR44, UR7, URZ ;  /* 0x000000072c0872a4 */ /* 0x000fe4000f8e02ff */
[----:B------:R-:W-:Y:S03]  /*3bd0*/  UISETP.GE.AND UP0, UPT, UR6, UR4, UPT ;  /* 0x000000040600728c */ /* 0x000fe6000bf06270 */
[----:B------:R-:W-:Y:S01]  /*3be0*/  UMOV UR4, UR17 ;  /* 0x0000001100047c82 */ /* 0x000fe20008000000 */
[----:B------:R-:W-:Y:S02]  /*3bf0*/  UISETP.GE.OR UP0, UPT, UR5, UR8, UP0 ;  /* 0x000000080500728c */ /* 0x000fe40008706670 */
[----:B------:R-:W-:Y:S02]  /*3c00*/  USHF.R.U32.HI UR4, URZ, UR23, UR4 ;  /* 0x00000017ff047299 */ /* 0x000fe40008011604 */
[----:B------:R-:W-:Y:S02]  /*3c10*/  UIMAD.WIDE.U32 UR8, UR5, UR22, URZ ;  /* 0x00000016050872a5 */ /* 0x000fe4000f8e00ff */
[----:B------:R-:W-:Y:S04]  /*3c20*/  USEL UR10, UR6, UR4, !UP1 ;  /* 0x00000004060a7287 */ /* 0x000fe8000c800000 */
[----:B------:R-:W-:Y:S01]  /*3c30*/  UIADD3 UR12, UPT, UPT, -UR10, URZ, URZ ;  /* 0x000000ff0a0c7290 */ /* 0x000fe2000fffe1ff */
[----:B------:R-:W-:Y:S02]  /*3c40*/  @!UP0 UMOV UR4, UR9 ;  /* 0x0000000900048c82 */ /* 0x000fe40008000000 */
[----:B------:R-:W-:Y:S02]  /*3c50*/  @!UP0 USHF.R.U32.HI UR4, URZ, UR23, UR4 ;  /* 0x00000017ff048299 */ /* 0x000fe40008011604 */
[----:B------:R-:W-:Y:S02]  /*3c60*/  UIMAD UR8, UR44, UR12, UR6 ;  /* 0x0000000c2c0872a4 */ /* 0x000fe4000f8e0206 */
[----:B------:R-:W-:Y:S02]  /*3c70*/  @!UP0 USEL UR4, UR5, UR4, !UP1 ;  /* 0x0000000405048287 */ /* 0x000fe4000c800000 */
[----:B------:R-:W-:Y:S02]  /*3c80*/  UISETP.NE.AND UP1, UPT, UR24, URZ, UPT ;  /* 0x000000ff1800728c */ /* 0x000fe4000bf25270 */
[----:B------:R-:W-:Y:S02]  /*3c90*/  @!UP0 UIMAD UR7, UR7, UR8, UR4 ;  /* 0x00000008070782a4 */ /* 0x000fe4000f8e0204 */
[----:B------:R-:W-:Y:S02]  /*3ca0*/  @!UP0 UIADD3 UR9, UPT, UPT, UR10, -UR4, URZ ;  /* 0x800000040a098290 */ /* 0x000fe4000fffe0ff */
[----:B------:R-:W-:Y:S02]  /*3cb0*/  UIADD3 UR8, UPT, UPT, -UR6, URZ, URZ ;  /* 0x000000ff06087290 */ /* 0x000fe4000fffe1ff */
[----:B------:R-:W-:Y:S02]  /*3cc0*/  UIADD3 UR4, UPT, UPT, -UR5, URZ, URZ ;  /* 0x000000ff05047290 */ /* 0x000fe4000fffe1ff */
[----:B------:R-:W-:Y:S03]  /*3cd0*/  @!UP0 UIMAD UR6, UR9, UR44, UR5 ;  /* 0x0000002c090682a4 */ /* 0x000fe6000f8e0205 */
[----:B------:R-:W-:Y:S01]  /*3ce0*/  @!UP0 UMOV UR5, UR7 ;  /* 0x0000000700058c82 */ /* 0x000fe20008000000 */
[----:B------:R-:W-:Y:S02]  /*3cf0*/  UIMAD UR7, UR15, UR4, UR14 ;  /* 0x000000040f0772a4 */ /* 0x000fe4000f8e020e */
[----:B------:R-:W-:Y:S02]  /*3d00*/  UIMAD UR4, UR50, UR8, UR13 ;  /* 0x00000008320472a4 */ /* 0x000fe4000f8e020d */
[----:B------:R-:W-:Y:S02]  /*3d10*/  UIMAD UR14, UR5, UR15, UR7 ;  /* 0x0000000f050e72a4 */ /* 0x000fe4000f8e0207 */
[----:B------:R-:W-:Y:S11]  /*3d20*/  UIMAD UR13, UR6, UR50, UR4 ;  /* 0x00000032060d72a4 */ /* 0x000ff6000f8e0204 */
[----:B------:R-:W-:Y:S01]  /*3d30*/  @!UPT UIADD3 URZ, UPT, UPT, URZ, URZ, URZ ;  /* 0x000000fffffff290 */ /* 0x000fe2000fffe0ff */
.L_x_57:
[----:B------:R-:W2:Y:S01]  /*3d40*/  @!UP4 LDCU.128 UR16, c[0x0][0xd10] ;  /* 0x0001a200ff10c7ac */ /* 0x000ea20008000c00 */
[----:B------:R-:W-:Y:S04]  /*3d50*/  ISETP.NE.U32.AND P1, PT, RZ, UR40, PT ;  /* 0x00000028ff007c0c */ /* 0x000fe8000bf25070 */
[----:B------:R-:W-:Y:S01]  /*3d60*/  ISETP.NE.AND.EX P1, PT, RZ, UR41, PT, P1 ;  /* 0x00000029ff007c0c */ /* 0x000fe2000bf25310 */
[----:B------:R-:W4:Y:S01]  /*3d70*/  @!UP4 LDCU UR5, c[0x0][0xd0c] ;  /* 0x0001a180ff05c7ac */ /* 0x000f220008000800 */
[----:B------:R-:W-:Y:S02]  /*3d80*/  USHF.L.U32 UR33, UR27, 0x8, URZ ;  /* 0x000000081b217899 */ /* 0x000fe400080006ff */
[----:B------:R-:W-:Y:S02]  /*3d90*/  USHF.L.U32 UR26, UR11, 0x7, URZ ;  /* 0x000000070b1a7899 */ /* 0x000fe400080006ff */
[----:B--2---:R-:W-:Y:S07]  /*3da0*/  UIMAD.WIDE.U32 UR6, UR14, UR16, URZ ;  /* 0x000000100e0672a5 */ /* 0x004fee000f8e00ff */
[----:B------:R-:W-:Y:S01]  /*3db0*/  @!UP4 UMOV UR4, UR7 ;  /* 0x000000070004cc82 */ /* 0x000fe20008000000 */
[----:B----4-:R-:W-:Y:S02]  /*3dc0*/  @!UP4 UISETP.NE.AND UP0, UPT, UR5, 0x1, UPT ;  /* 0x000000010500c88c */ /* 0x010fe4000bf05270 */
[----:B------:R-:W-:Y:S02]  /*3dd0*/  @!UP4 USHF.R.U32.HI UR4, URZ, UR17, UR4 ;  /* 0x00000011ff04c299 */ /* 0x000fe40008011604 */
[----:B------:R-:W-:Y:S02]  /*3de0*/  UIMAD.WIDE.U32 UR6, UR13, UR19, URZ ;  /* 0x000000130d0672a5 */ /* 0x000fe4000f8e00ff */
[----:B------:R-:W-:Y:S02]  /*3df0*/  @!UP4 USEL UR8, UR14, UR4, !UP0 ;  /* 0x000000040e08c287 */ /* 0x000fe4000c000000 */
[----:B------:R-:W-:Y:S03]  /*3e00*/  @!UP4 UISETP.NE.AND UP0, UPT, UR18, 0x1, UPT ;  /* 0x000000011200c88c */ /* 0x000fe6000bf05270 */
[----:B------:R-:W-:Y:S02]  /*3e10*/  @!UP4 UMOV UR6, UR7 ;  /* 0x000000070006cc82 */ /* 0x000fe40008000000 */
[----:B------:R-:W2:Y:S02]  /*3e20*/  @!UP4 LDCU UR4, c[0x0][0xd20] ;  /* 0x0001a400ff04c7ac */ /* 0x000ea40008000800 */
[----:B--2---:R-:W-:Y:S04]  /*3e30*/  @!UP4 USHF.R.U32.HI UR6, URZ, UR4, UR6 ;  /* 0x00000004ff06c299 */ /* 0x004fe80008011606 */
[----:B------:R-:W-:Y:S04]  /*3e40*/  @!UP4 USEL UR6, UR13, UR6, !UP0 ;  /* 0x000000060d06c287 */ /* 0x000fe8000c000000 */
[----:B------:R-:W-:Y:S02]  /*3e50*/  @!UP4 UIADD3 UR4, UPT, UPT, -UR8, UR6, URZ ;  /* 0x000000060804c290 */ /* 0x000fe4000fffe1ff */
[----:B------:R-:W-:Y:S02]  /*3e60*/  @!UP4 UIADD3 UR6, UPT, UPT, UR8, -UR6, URZ ;  /* 0x800000060806c290 */ /* 0x000fe4000fffe0ff */
[----:B------:R-:W-:Y:S02]  /*3e70*/  @!UP4 UIMAD UR14, UR4, UR5, UR14 ;  /* 0x00000005040ec2a4 */ /* 0x000fe4000f8e020e */
[----:B------:R-:W-:Y:S01]  /*3e80*/  @!UP4 UIMAD UR13, UR6, UR18, UR13 ;  /* 0x00000012060dc2a4 */ /* 0x000fe2000f8e020d */
[----:B------:R-:W-:Y:S11]  /*3e90*/  BRA.U UP1, `(.L_x_58) ;  /* 0x0000000101107547 */ /* 0x000ff6000b800000 */
[----:B-1----:R-:W-:Y:S04]  /*3ea0*/  MOV R0, UR53 ;  /* 0x0000003500007c02 */ /* 0x002fe80008000f00 */
[----:B------:R-:W-:Y:S04]  /*3eb0*/  SHF.L.U32 R5, R0, 0x1f, RZ ;  /* 0x0000001f00057819 */ /* 0x000fe800000006ff */
[----:B------:R-:W1:Y:S02]  /*3ec0*/  SYNCS.PHASECHK.TRANS64.TRYWAIT P0, [UR32+0x58], R5 ;  /* 0x00005805ff0075a7 */ /* 0x000e640008001120 */
[----:B-1----:R-:W-:Y:S05]  /*3ed0*/  @!P0 BRA `(.L_x_59) ;  /* 0x000000b000fc8947 */ /* 0x002fea0003800000 */
.L_x_58:
[----:B------:R-:W-:Y:S05]  /*3ee0*/  BRA.U !UP5, `(.L_x_60) ;  /* 0x000000010d387547 */ /* 0x000fea000b800000 */
[----:B------:R-:W-:Y:S01]  /*3ef0*/  UPLOP3.LUT UP2, UPT, UPT, UPT, UP6, 0x80, 0x8 ;  /* 0x000000000008789c */ /* 0x000fe20003f4f060 */
[----:B-1----:R-:W-:Y:S01]  /*3f00*/  HFMA2 R0, -RZ, RZ, 0, 5.9604644775390625e-08 ;  /* 0x00000001ff007431 */ /* 0x002fe200000001ff */
[----:B------:R-:W1:Y:S01]  /*3f10*/  LDCU.64 UR8, c[0x0][0x358] ;  /* 0x00006b00ff0877ac */ /* 0x000e620008000a00 */
[----:B------:R-:W-:Y:S03]  /*3f20*/  IMAD.MOV.U32 R79, RZ, RZ, 0x1 ;  /* 0x00000001ff4f7424 */ /* 0x000fe600078e00ff */
[----:B------:R-:W-:Y:S05]  /*3f30*/  PLOP3.LUT P0, PT, PT, PT, UP2, 0x80, 0x8 ;  /* 0x000000000008781c */ /* 0x000fea0003f0f028 */
[----:B------:R-:W2:Y:S01]  /*3f40*/  @UP2 LDCU.64 UR4, c[0x0][0xa88] ;  /* 0x00015100ff0427ac */ /* 0x000ea20008000a00 */
[----:B------:R-:W-:Y:S07]  /*3f50*/  @UP2 UIMAD UR6, UR36, UR40, URZ ;  /* 0x00000028240622a4 */ /* 0x000fee000f8e02ff */
[----:B------:R-:W-:Y:S01]  /*3f60*/  @!P0 PRMT R79, R0, 0x7610, R79 ;  /* 0x00007610004f8816 */ /* 0x000fe2000000004f */
[----:B--2---:R-:W-:Y:S06]  /*3f70*/  @UP2 UIMAD.WIDE UR4, UR6, 0x4, UR4 ;  /* 0x00000004060428a5 */ /* 0x004fec000f8e0204 */
[----:B------:R-:W-:Y:S01]  /*3f80*/  IMAD.U32 R4, RZ, RZ, UR4 ;  /* 0x00000004ff047e24 */ /* 0x000fe2000f8e00ff */
[----:B------:R-:W-:Y:S04]  /*3f90*/  MOV R5, UR5 ;  /* 0x0000000500057c02 */ /* 0x000fe80008000f00 */
[----:B------:R-:W2:Y:S01]  /*3fa0*/  @!UP2 LDCU UR4, c[0x0][0xa80] ;  /* 0x00015000ff04a7ac */ /* 0x000ea20008000800 */
[----:B-1---5:R4:W5:Y:S02]  /*3fb0*/  @P0 LDG.E R41, desc[UR8][R4.64] ;  /* 0x0000000804290981 */ /* 0x022964000c1e1900 */
[----:B--2-4-:R-:W-:Y:S07]  /*3fc0*/  @!P0 IMAD.U32 R41, RZ, RZ, UR4 ;  /* 0x00000004ff298e24 */ /* 0x014fee000f8e00ff */
.L_x_60:
[----:B-----5:R-:W-:Y:S01]  /*3fd0*/  @!P1 FSETP.EQ.AND P0, PT, R41, RZ, PT ;  /* 0x000000ff2900920b */ /* 0x020fe20003f02000 */
[----:B------:R-:W-:Y:S01]  /*3fe0*/  @!UPT UIADD3 URZ, UPT, UPT, URZ, URZ, URZ ;  /* 0x000000fffffff290 */ /* 0x000fe2000fffe0ff */
[----:B------:R-:W-:Y:S11]  /*3ff0*/  @!P1 BRA `(.L_x_61) ;  /* 0x0000000000149947 */ /* 0x000ff60003800000 */
[----:B------:R-:W-:Y:S02]  /*4000*/  LOP3.LUT P1, RZ, R79, 0xff, RZ, 0xc0, !PT ;  /* 0x000000ff4fff7812 */ /* 0x000fe4000782c0ff */
[----:B------:R-:W-:Y:S04]  /*4010*/  PLOP3.LUT P0, PT, PT, PT, UP2, 0x80, 0x8 ;  /* 0x000000000008781c */ /* 0x000fe80003f0f028 */
[----:B------:R-:W-:Y:S07]  /*4020*/  PLOP3.LUT P0, PT, P0, PT, PT, 0x8, 0x80 ;  /* 0x000000000080781c */ /* 0x000fee000070e170 */
[----:B------:R-:W-:Y:S11]  /*4030*/  @P1 FSETP.EQ.AND P0, PT, R41, RZ, PT ;  /* 0x000000ff2900120b */ /* 0x000ff60003f02000 */
[----:B------:R-:W-:Y:S02]  /*4040*/  @!UPT UIADD3 URZ, UPT, UPT, URZ, URZ, URZ ;  /* 0x000000fffffff290 */ /* 0x000fe4000fffe0ff */
.L_x_61:
[----:B------:R-:W-:Y:S01]  /*4050*/  ULEA UR16, UR29, UR32, 0x3 ;  /* 0x000000201d107291 */ /* 0x000fe2000f8e18ff */
[----:B-1----:R-:W-:Y:S02]  /*4060*/  SHF.L.U32 R5, R11, 0x1f, RZ ;  /* 0x0000001f0b057819 */ /* 0x002fe400000006ff */
[----:B------:R-:W-:Y:S01]  /*4070*/  ELECT P1, URZ, PT ;  /* 0x0000000000ff782f */ /* 0x000fe20003820000 */
[----:B------:R-:W-:Y:S03]  /*4080*/  ULOP3.LUT UR34, UR35, 0x1, URZ, 0xc0, !UPT ;  /* 0x0000000123227892 */ /* 0x000fe6000f8ec0ff */
[----:B------:R-:W-:Y:S02]  /*4090*/  PLOP3.LUT P1, PT, P0, P1, PT, 0xf2, 0x2f ;  /* 0x00000000002f781c */ /* 0x000fe40000723e72 */
[----:B------:R-:W1:Y:S11]  /*40a0*/  SYNCS.PHASECHK.TRANS64.TRYWAIT P2, [UR16+0x38], R5 ;  /* 0x00003805ff0075a7 */ /* 0x000e760008041110 */
[----:B------:R-:W-:Y:S05]  /*40b0*/  @!P1 IADD3 R4, P0, PT, R12, 0x780, RZ ;  /* 0x000007800c049810 */ /* 0x000fea0007f1e0ff */
[----:B------:R-:W-:Y:S01]  /*40c0*/  @!P1 IMAD.X R2, RZ, RZ, R13, P0 ;  /* 0x000000ffff029224 */ /* 0x000fe200000e060d */
[----:B-1----:R-:W-:Y:S07]  /*40d0*/  @!P2 BRA `(.L_x_62) ;  /* 0x000000b00094a947 */ /* 0x002fee0003800000 */
.L_x_187:
[----:B------:R-:W-:Y:S01]  /*40e0*/  UIADD3 UR25, UPT, UPT, UR16, 0x20, URZ ;  /* 0x0000002010197890 */ /* 0x000fe2000fffe0ff */
[----:B------:R-:W-:Y:S01]  /*40f0*/  @!P1 R2UR UR5, R4 ;  /* 0x00000000040592ca */ /* 0x000fe200000e0000 */
[----:B------:R-:W-:Y:S01]  /*4100*/  UMOV UR8, 0x0 ;  /* 0x0000000000087882 */ /* 0x000fe20000000000 */
[----:B------:R-:W-:Y:S01]  /*4110*/  @!P1 R2UR UR4, R2 ;  /* 0x00000000020492ca */ /* 0x000fe200000e0000 */
[----:B------:R-:W-:Y:S01]  /*4120*/  UMOV UR18, 0x0 ;  /* 0x0000000000127882 */ /* 0x000fe20000000000 */
[----:B------:R-:W-:Y:S01]  /*4130*/  ISETP.NE.AND P0, PT, RZ, UR34, !P1 ;  /* 0x00000022ff007c0c */ /* 0x000fe2000cf05270 */
[----:B------:R-:W-:Y:S01]  /*4140*/  VOTEU.ALL UP1, P1 ;  /* 0x0000000000ff7886 */ /* 0x000fe20000820000 */
[----:B------:R-:W-:Y:S01]  /*4150*/  UMOV UR9, 0x10000000 ;  /* 0x1000000000097882 */ /* 0x000fe20000000000 */
[----:B------:R-:W-:Y:S01]  /*4160*/  UMOV UR28, UR36 ;  /* 0x00000024001c7c82 */ /* 0x000fe20008000000 */
[----:B------:R-:W-:Y:S01]  /*4170*/  VOTEU.ALL UP0, P1 ;  /* 0x0000000000ff7886 */ /* 0x000fe20000800000 */
[----:B------:R-:W-:Y:S01]  /*4180*/  UMOV UR19, 0x10000000 ;  /* 0x1000000000137882 */ /* 0x000fe20000000000 */
[----:B------:R-:W-:Y:S03]  /*4190*/  UMOV UR12, UR36 ;  /* 0x00000024000c7c82 */ /* 0x000fe60008000000 */
[----:B------:R-:W-:Y:S01]  /*41a0*/  @!UP0 UIADD3 UR6, UPT, UPT, UR33, 0xe0, URZ ;  /* 0x000000e021068890 */ /* 0x000fe2000fffe0ff */
[----:B------:R-:W-:Y:S01]  /*41b0*/  IMAD.U32 R4, RZ, RZ, UR5 ;  /* 0x00000005ff047e24 */ /* 0x000fe2000f8e00ff */
[----:B------:R-:W-:Y:S01]  /*41c0*/  @!UP0 UIADD3 UR10, UPT, UPT, UR26, 0x20, URZ ;  /* 0x000000201a0a8890 */ /* 0x000fe2000fffe0ff */
[----:B-1----:R-:W-:Y:S01]  /*41d0*/  IMAD.U32 R5, RZ, RZ, UR4 ;  /* 0x00000004ff057e24 */ /* 0x002fe2000f8e00ff */
[----:B------:R-:W-:Y:S02]  /*41e0*/  @!UP0 ULEA UR4, UR29, UR32, 0xe ;  /* 0x000000201d048291 */ /* 0x000fe4000f8e70ff */
[----:B------:R-:W-:Y:S01]  /*41f0*/  @!P1 IMAD.U32 R0, RZ, RZ, UR6 ;  /* 0x00000006ff009e24 */ /* 0x000fe2000f8e00ff */
[----:B------:R-:W-:Y:S01]  /*4200*/  @!P1 R2UR UR6, R4 ;  /* 0x00000000040692ca */ /* 0x000fe200000e0000 */
[----:B------:R-:W-:Y:S01]  /*4210*/  @P0 IMAD R0, RZ, RZ, UR33 ;  /* 0x00000021ff000e24 */ /* 0x000fe2000f8e02ff */
[----:B------:R-:W-:Y:S01]  /*4220*/  @!P1 R2UR UR7, R5 ;  /* 0x00000000050792ca */ /* 0x000fe200000e0000 */
[----:B------:R-:W-:Y:S01]  /*4230*/  @!UP0 UIADD3 UR24, UPT, UPT, UR4, 0x200, URZ ;  /* 0x0000020004188890 */ /* 0x000fe2000fffe0ff */
[----:B------:R-:W-:Y:S01]  /*4240*/  PLOP3.LUT P0, PT, P1, PT, PT, 0x8, 0x80 ;  /* 0x000000000080781c */ /* 0x000fe20000f0e170 */
[----:B------:R-:W-:Y:S11]  /*4250*/  UMOV UR5, 0x10000000 ;  /* 0x1000000000057882 */ /* 0x000ff60000000000 */
[----:B------:R-:W-:Y:S01]  /*4260*/  @!UPT UIADD3 URZ, UPT, UPT, URZ, URZ, URZ ;  /* 0x000000fffffff290 */ /* 0x000fe2000fffe0ff */
[C---:B------:R-:W-:Y:S02]  /*4270*/  @P0 R2UR.BROADCAST UR27, R0.reuse ;  /* 0x00000000001b02ca */ /* 0x040fe400008e0000 */
[----:B------:R-:W-:Y:S11]  /*4280*/  PLOP3.LUT P0, PT, P1, PT, PT, 0x8, 0x80 ;  /* 0x000000000080781c */ /* 0x000ff60000f0e170 */
[----:B------:R-:W-:Y:S02]  /*4290*/  @!UPT UIADD3 URZ, UPT, UPT, URZ, URZ, URZ ;  /* 0x000000fffffff290 */ /* 0x000fe4000fffe0ff */
[C---:B------:R-:W-:Y:S02]  /*42a0*/  @P0 R2UR.BROADCAST UR11, R0.reuse ;  /* 0x00000000000b02ca */ /* 0x040fe400008e0000 */
[----:B------:R-:W-:Y:S01]  /*42b0*/  PLOP3.LUT P0, PT, P1, PT, PT, 0x8, 0x80 ;  /* 0x000000000080781c */ /* 0x000fe20000f0e170 */
[----:B------:R1:W-:Y:S01]  /*42c0*/  @!UP1 UTMALDG.3D [UR24], [UR6], desc[UR8] ;  /* 0x00000818060095b4 */ /* 0x0003e20008011000 */
[----:B------:R-:W-:Y:S01]  /*42d0*/  VOTEU.ALL UP1, P1 ;  /* 0x0000000000ff7886 */ /* 0x000fe20000820000 */
[----:B-1----:R-:W-:Y:S01]  /*42e0*/  @!UP0 UIADD3 UR8, UPT, UPT, UR4, 0x1200, URZ ;  /* 0x0000120004088890 */ /* 0x002fe2000fffe0ff */
[----:B------:R-:W-:Y:S08]  /*42f0*/  UMOV UR9, UR25 ;  /* 0x0000001900097c82 */ /* 0x000ff00008000000 */
[----:B------:R1:W-:Y:S01]  /*4300*/  @!UP1 UTMALDG.3D [UR8], [UR6], desc[UR18] ;  /* 0x00001208060095b4 */ /* 0x0003e20008011000 */
[----:B------:R-:W-:Y:S01]  /*4310*/  VOTEU.ALL UP1, P1 ;  /* 0x0000000000ff7886 */ /* 0x000fe20000820000 */
[C---:B-1----:R-:W-:Y:S01]  /*4320*/  @P0 R2UR.BROADCAST UR11, R0.reuse ;  /* 0x00000000000b02ca */ /* 0x042fe200008e0000 */
[----:B------:R-:W-:Y:S01]  /*4330*/  @!UP0 UIADD3 UR10, UPT, UPT, UR26, 0x40, URZ ;  /* 0x000000401a0a8890 */ /* 0x000fe2000fffe0ff */
[----:B------:R-:W-:Y:S01]  /*4340*/  PLOP3.LUT P0, PT, P1, PT, PT, 0x8, 0x80 ;  /* 0x000000000080781c */ /* 0x000fe20000f0e170 */
[----:B------:R-:W-:Y:S10]  /*4350*/  @!UP0 UIADD3 UR8, UPT, UPT, UR4, 0x2200, URZ ;  /* 0x0000220004088890 */ /* 0x000ff4000fffe0ff */
[----:B------:R1:W-:Y:S02]  /*4360*/  @!UP1 UTMALDG.3D [UR8], [UR6], desc[UR18] ;  /* 0x00001208060095b4 */ /* 0x0003e40008011000 */
[----:B-1----:R-:W-:Y:S01]  /*4370*/  @P0 R2UR.BROADCAST UR11, R0 ;  /* 0x00000000000b02ca */ /* 0x002fe200008e0000 */
[----:B------:R-:W-:Y:S01]  /*4380*/  @!UP0 UIADD3 UR10, UPT, UPT, UR26, 0x60, URZ ;  /* 0x000000601a0a8890 */ /* 0x000fe2000fffe0ff */
[----:B------:R-:W-:Y:S01]  /*4390*/  @!P1 IMAD.MOV.U32 R0, RZ, RZ, 0x4000 ;  /* 0x00004000ff009424 */ /* 0x000fe200078e00ff */
[----:B------:R-:W-:Y:S01]  /*43a0*/  @!UP0 UIADD3 UR8, UPT, UPT, UR4, 0x3200, URZ ;  /* 0x0000320004088890 */ /* 0x000fe2000fffe0ff */
[----:B------:R-:W-:Y:S01]  /*43b0*/  @!P1 IADD3 R4, P0, PT, R12, 0x780, RZ ;  /* 0x000007800c049810 */ /* 0x000fe20007f1e0ff */
[----:B------:R-:W-:Y:S01]  /*43c0*/  VOTEU.ALL UP0, P1 ;  /* 0x0000000000ff7886 */ /* 0x000fe20000800000 */
[----:B------:R-:W-:Y:S03]  /*43d0*/  UMOV UR4, 0x0 ;  /* 0x0000000000047882 */ /* 0x000fe60000000000 */
[----:B------:R-:W-:Y:S04]  /*43e0*/  @!P1 IMAD.X R2, RZ, RZ, R13, P0 ;  /* 0x000000ffff029224 */ /* 0x000fe800000e060d */
[----:B------:R1:W-:Y:S01]  /*43f0*/  @!UP0 UTMALDG.3D [UR8], [UR6], desc[UR4] ;  /* 0x00000408060085b4 */ /* 0x0003e20008011000 */
[----:B------:R2:W-:Y:S01]  /*4400*/  @!P1 SYNCS.ARRIVE.TRANS64.RED.A0TR RZ, [UR16+0x20], R0 ;  /* 0x00002000ffff99a7 */ /* 0x0005e20008300410 */
[----:B-1----:R-:W-:Y:S04]  /*4410*/  UIADD3 UR4, UPT, UPT, UR29, 0x1, URZ ;  /* 0x000000011d047890 */ /* 0x002fe8000fffe0ff */
[----:B------:R-:W-:Y:S04]  /*4420*/  UISETP.NE.AND UP0, UPT, UR4, 0x3, UPT ;  /* 0x000000030400788c */ /* 0x000fe8000bf05270 */
[----:B------:R-:W-:Y:S02]  /*4430*/  USEL UR18, UR4, URZ, UP0 ;  /* 0x000000ff04127287 */ /* 0x000fe40008000000 */
[----:B------:R-:W-:Y:S02]  /*4440*/  UPRMT UR4, UR46, 0x654, UR25 ;  /* 0x000006542e047896 */ /* 0x000fe40008000019 */
[----:B------:R-:W-:Y:S02]  /*4450*/  USEL UR5, URZ, 0x1, UP0 ;  /* 0x00000001ff057887 */ /* 0x000fe40008000000 */
[----:B------:R-:W-:Y:S04]  /*4460*/  ULEA UR17, UR18, UR32, 0x3 ;  /* 0x0000002012117291 */ /* 0x000fe8000f8e18ff */
[----:B------:R-:W-:Y:S01]  /*4470*/  LOP3.LUT R6, R11, UR5, RZ, 0x3c, !PT ;  /* 0x000000050b067c12 */ /* 0x000fe2000f8e3cff */
[----:B------:R-:W-:Y:S03]  /*4480*/  SYNCS.ARRIVE.TRANS64.RED.A1T0 RZ, [UR4], RZ ;  /* 0x000000ffffff79a7 */ /* 0x000fe60008100404 */
[----:B------:R-:W-:Y:S04]  /*4490*/  SHF.L.U32 R5, R6, 0x1f, RZ ;  /* 0x0000001f06057819 */ /* 0x000fe800000006ff */
[----:B------:R-:W1:Y:S02]  /*44a0*/  SYNCS.PHASECHK.TRANS64.TRYWAIT P2, [UR17+0x38], R5 ;  /* 0x00003805ff0075a7 */ /* 0x000e640008041111 */
[----:B-12---:R-:W-:Y:S05]  /*44b0*/  @!P2 BRA `(.L_x_63) ;  /* 0x000000ac00b4a947 */ /* 0x006fea0003800000 */
.L_x_189:
[----:B------:R-:W-:Y:S01]  /*44c0*/  UIADD3 UR9, UPT, UPT, UR17, 0x20, URZ ;  /* 0x0000002011097890 */ /* 0x000fe2000fffe0ff */
[----:B------:R-:W-:Y:S01]  /*44d0*/  @!P1 R2UR UR5, R4 ;  /* 0x00000000040592ca */ /* 0x000fe200000e0000 */
[----:B------:R-:W-:Y:S01]  /*44e0*/  UMOV UR10, UR26 ;  /* 0x0000001a000a7c82 */ /* 0x000fe20008000000 */
[----:B------:R-:W-:Y:S01]  /*44f0*/  @!P1 R2UR UR4, R2 ;  /* 0x00000000020492ca */ /* 0x000fe200000e0000 */
[----:B------:R-:W-:Y:S01]  /*4500*/  VOTEU.ALL UP1, P1 ;  /* 0x0000000000ff7886 */ /* 0x000fe20000820000 */
[----:B------:R-:W-:Y:S01]  /*4510*/  ISETP.NE.AND P0, PT, RZ, UR34, !P1 ;  /* 0x00000022ff007c0c */ /* 0x000fe2000cf05270 */
[----:B------:R-:W-:Y:S01]  /*4520*/  VOTEU.ALL UP0, P1 ;  /* 0x0000000000ff7886 */ /* 0x000fe20000800000 */
[----:B------:R-:W-:Y:S01]  /*4530*/  IMAD.U32 R2, RZ, RZ, UR33 ;  /* 0x00000021ff027e24 */ /* 0x000fe2000f8e00ff */
[----:B------:R-:W-:Y:S01]  /*4540*/  UMOV UR20, 0x0 ;  /* 0x0000000000147882 */ /* 0x000fe20000000000 */
[----:B------:R-:W-:Y:S01]  /*4550*/  UMOV UR21, 0x10000000 ;  /* 0x1000000000157882 */ /* 0x000fe20000000000 */
[----:B------:R-:W-:Y:S01]  /*4560*/  UMOV UR12, UR36 ;  /* 0x00000024000c7c82 */ /* 0x000fe20008000000 */
[----:B------:R-:W-:Y:S03]  /*4570*/  @!UP0 UIADD3 UR6, UPT, UPT, UR33, 0xc0, URZ ;  /* 0x000000c021068890 */ /* 0x000fe6000fffe0ff */
[----:B------:R-:W-:Y:S01]  /*4580*/  IMAD.U32 R4, RZ, RZ, UR5 ;  /* 0x00000005ff047e24 */ /* 0x000fe2000f8e00ff */
[----:B------:R-:W-:Y:S01]  /*4590*/  UMOV UR5, 0x10000000 ;  /* 0x1000000000057882 */ /* 0x000fe20000000000 */
[----:B-1----:R-:W-:Y:S01]  /*45a0*/  IMAD.U32 R5, RZ, RZ, UR4 ;  /* 0x00000004ff057e24 */ /* 0x002fe2000f8e00ff */
[----:B------:R-:W-:Y:S01]  /*45b0*/  @!UP0 ULEA UR4, UR18, UR32, 0xe ;  /* 0x0000002012048291 */ /* 0x000fe2000f8e70ff */
[----:B------:R-:W-:Y:S01]  /*45c0*/  @!P1 IMAD.U32 R0, RZ, RZ, UR6 ;  /* 0x00000006ff009e24 */ /* 0x000fe2000f8e00ff */
[----:B------:R-:W-:Y:S01]  /*45d0*/  @!P1 R2UR UR6, R4 ;  /* 0x00000000040692ca */ /* 0x000fe200000e0000 */
[----:B------:R-:W-:Y:S01]  /*45e0*/  @P0 VIADD R0, R2, 0x20 ;  /* 0x0000002002000836 */ /* 0x000fe20000000000 */
[----:B------:R-:W-:Y:S01]  /*45f0*/  @!P1 R2UR UR7, R5 ;  /* 0x00000000050792ca */ /* 0x000fe200000e0000 */
[----:B------:R-:W-:Y:S01]  /*4600*/  @!UP0 UIADD3 UR8, UPT, UPT, UR4, 0x200, URZ ;  /* 0x0000020004088890 */ /* 0x000fe2000fffe0ff */
[----:B------:R-:W-:Y:S11]  /*4610*/  PLOP3.LUT P0, PT, P1, PT, PT, 0x8, 0x80 ;  /* 0x000000000080781c */ /* 0x000ff60000f0e170 */
[----:B------:R-:W-:Y:S02]  /*4620*/  @!UPT UIADD3 URZ, UPT, UPT, URZ, URZ, URZ ;  /* 0x000000fffffff290 */ /* 0x000fe4000fffe0ff */
[C---:B------:R-:W-:Y:S02]  /*4630*/  @P0 R2UR.BROADCAST UR11, R0.reuse ;  /* 0x00000000000b02ca */ /* 0x040fe400008e0000 */
[----:B------:R-:W-:Y:S11]  /*4640*/  PLOP3.LUT P0, PT, P1, PT, PT, 0x8, 0x80 ;  /* 0x000000000080781c */ /* 0x000ff60000f0e170 */
[----:B------:R1:W-:Y:S01]  /*4650*/  @!UP1 UTMALDG.3D [UR8], [UR6], desc[UR20] ;  /* 0x00001408060095b4 */ /* 0x0003e20008011000 */
[----:B------:R-:W-:Y:S01]  /*4660*/  VOTEU.ALL UP1, P1 ;  /* 0x0000000000ff7886 */ /* 0x000fe20000820000 */
[C---:B-1----:R-:W-:Y:S01]  /*4670*/  @P0 R2UR.BROADCAST UR11, R0.reuse ;  /* 0x00000000000b02ca */ /* 0x042fe200008e0000 */
[----:B------:R-:W-:Y:S01]  /*4680*/  @!UP0 UIADD3 UR10, UPT, UPT, UR26, 0x20, URZ ;  /* 0x000000201a0a8890 */ /* 0x000fe2000fffe0ff */
[----:B------:R-:W-:Y:S01]  /*4690*/  PLOP3.LUT P0, PT, P1, PT, PT, 0x8, 0x80 ;  /* 0x000000000080781c */ /* 0x000fe20000f0e170 */
[----:B------:R-:W-:Y:S10]  /*46a0*/  @!UP0 UIADD3 UR8, UPT, UPT, UR4, 0x1200, URZ ;  /* 0x0000120004088890 */ /* 0x000ff4000fffe0ff */
        /* <DEDUP_REMOVED lines=28> */
.L_x_191:
[----:B------:R-:W-:Y:S01]  /*4870*/  UIADD3 UR9, UPT, UPT, UR16, 0x20, URZ ;  /* 0x0000002010097890 */ /* 0x000fe2000fffe0ff */
[----:B------:R-:W-:Y:S01]  /*4880*/  @!P1 R2UR UR5, R5 ;  /* 0x00000000050592ca */ /* 0x000fe200000e0000 */
[----:B------:R-:W-:Y:S01]  /*4890*/  UMOV UR21, 0x10000000 ;  /* 0x1000000000157882 */ /* 0x000fe20000000000 */
[----:B------:R-:W-:Y:S01]  /*48a0*/  @!P1 R2UR UR4, R4 ;  /* 0x00000000040492ca */ /* 0x000fe200000e0000 */
[----:B------:R-:W-:Y:S01]  /*48b0*/  UMOV UR10, UR26 ;  /* 0x0000001a000a7c82 */ /* 0x000fe20008000000 */
[----:B------:R-:W-:Y:S01]  /*48c0*/  ISETP.NE.AND P0, PT, RZ, UR34, !P1 ;  /* 0x00000022ff007c0c */ /* 0x000fe2000cf05270 */
[----:B------:R-:W-:Y:S01]  /*48d0*/  VOTEU.ALL UP0, P1 ;  /* 0x0000000000ff7886 */ /* 0x000fe20000800000 */
[----:B------:R-:W-:Y:S01]  /*48e0*/  VOTEU.ALL UP1, P1 ;  /* 0x0000000000ff7886 */ /* 0x000fe20000820000 */
[----:B------:R-:W-:Y:S01]  /*48f0*/  UMOV UR20, 0x0 ;  /* 0x0000000000147882 */ /* 0x000fe20000000000 */
[----:B------:R-:W-:Y:S02]  /*4900*/  UMOV UR12, UR36 ;  /* 0x00000024000c7c82 */ /* 0x000fe40008000000 */
[----:B------:R-:W-:Y:S03]  /*4910*/  @!UP0 UIADD3 UR6, UPT, UPT, UR33, 0xa0, URZ ;  /* 0x000000a021068890 */ /* 0x000fe6000fffe0ff */
[----:B------:R-:W-:Y:S01]  /*4920*/  IMAD.U32 R4, RZ, RZ, UR5 ;  /* 0x00000005ff047e24 */ /* 0x000fe2000f8e00ff */
[----:B------:R-:W-:Y:S01]  /*4930*/  UMOV UR5, 0x10000000 ;  /* 0x1000000000057882 */ /* 0x000fe20000000000 */
[----:B------:R-:W-:Y:S01]  /*4940*/  IMAD.U32 R5, RZ, RZ, UR4 ;  /* 0x00000004ff057e24 */ /* 0x000fe2000f8e00ff */
[----:B------:R-:W-:Y:S01]  /*4950*/  @!UP0 ULEA UR4, UR18, UR32, 0xe ;  /* 0x0000002012048291 */ /* 0x000fe2000f8e70ff */
[----:B-1----:R-:W-:Y:S01]  /*4960*/  @!P1 IMAD.U32 R0, RZ, RZ, UR6 ;  /* 0x00000006ff009e24 */ /* 0x002fe2000f8e00ff */
        /* <DEDUP_REMOVED lines=42> */
.L_x_193:
[----:B------:R-:W-:Y:S01]  /*4c10*/  UIADD3 UR25, UPT, UPT, UR21, 0x20, URZ ;  /* 0x0000002015197890 */ /* 0x000fe2000fffe0ff */
[----:B------:R-:W-:Y:S01]  /*4c20*/  @!P1 R2UR UR5, R5 ;  /* 0x00000000050592ca */ /* 0x000fe200000e0000 */
[----:B------:R-:W-:Y:S01]  /*4c30*/  VOTEU.ALL UP1, P1 ;  /* 0x0000000000ff7886 */ /* 0x000fe20000820000 */
[----:B------:R-:W-:Y:S01]  /*4c40*/  @!P1 R2UR UR4, R4 ;  /* 0x00000000040492ca */ /* 0x000fe200000e0000 */
[----:B------:R-:W-:Y:S01]  /*4c50*/  UMOV UR30, 0x0 ;  /* 0x00000000001e7882 */ /* 0x000fe20000000000 */
[----:B------:R-:W-:Y:S01]  /*4c60*/  UMOV UR31, 0x10000000 ;  /* 0x10000000001f7882 */ /* 0x000fe20000000000 */
[----:B------:R-:W-:Y:S01]  /*4c70*/  UMOV UR28, UR36 ;  /* 0x00000024001c7c82 */ /* 0x000fe20008000000 */
[----:B------:R-:W-:Y:S01]  /*4c80*/  UMOV UR12, UR36 ;  /* 0x00000024000c7c82 */ /* 0x000fe20008000000 */
[----:B------:R-:W-:Y:S01]  /*4c90*/  UMOV UR9, UR25 ;  /* 0x0000001900097c82 */ /* 0x000fe20008000000 */
[----:B------:R-:W-:Y:S01]  /*4ca0*/  UMOV UR20, UR36 ;  /* 0x0000002400147c82 */ /* 0x000fe20008000000 */
[----:B------:R-:W-:Y:S01]  /*4cb0*/  VOTEU.ALL UP0, P1 ;  /* 0x0000000000ff7886 */ /* 0x000fe20000800000 */
[----:B------:R-:W-:Y:S01]  /*4cc0*/  UMOV UR17, UR25 ;  /* 0x0000001900117c82 */ /* 0x000fe20008000000 */
[----:B-1----:R-:W-:Y:S02]  /*4cd0*/  @!P1 IMAD.MOV.U32 R0, RZ, RZ, 0x4000 ;  /* 0x00004000ff009424 */ /* 0x002fe400078e00ff */
[----:B------:R-:W-:Y:S01]  /*4ce0*/  IMAD.U32 R4, RZ, RZ, UR5 ;  /* 0x00000005ff047e24 */ /* 0x000fe2000f8e00ff */
[----:B------:R-:W-:Y:S01]  /*4cf0*/  @!UP0 UIMAD UR5, UR34, -0x20, UR33 ;  /* 0xffffffe0220588a4 */ /* 0x000fe2000f8e0221 */
[----:B------:R-:W-:Y:S01]  /*4d00*/  IMAD.U32 R5, RZ, RZ, UR4 ;  /* 0x00000004ff057e24 */ /* 0x000fe2000f8e00ff */
[----:B------:R-:W-:Y:S02]  /*4d10*/  @!UP0 ULEA UR4, UR29, UR32, 0xe ;  /* 0x000000201d048291 */ /* 0x000fe4000f8e70ff */
[----:B------:R-:W-:Y:S01]  /*4d20*/  @!P1 R2UR UR6, R4 ;  /* 0x00000000040692ca */ /* 0x000fe200000e0000 */
[----:B------:R-:W-:Y:S01]  /*4d30*/  @!UP0 UIADD3 UR27, UPT, UPT, UR5, 0x80, URZ ;  /* 0x00000080051b8890 */ /* 0x000fe2000fffe0ff */
[----:B------:R-:W-:Y:S01]  /*4d40*/  @!P1 R2UR UR7, R5 ;  /* 0x00000000050792ca */ /* 0x000fe200000e0000 */
[----:B------:R-:W-:Y:S01]  /*4d50*/  @!UP0 UIADD3 UR24, UPT, UPT, UR4, 0x200, URZ ;  /* 0x0000020004188890 */ /* 0x000fe2000fffe0ff */
[----:B------:R-:W-:Y:S01]  /*4d60*/  @!P1 IADD3 R5, P0, PT, R12, 0x780, RZ ;  /* 0x000007800c059810 */ /* 0x000fe20007f1e0ff */
[----:B------:R-:W-:Y:S02]  /*4d70*/  @!UP0 UIADD3 UR10, UPT, UPT, UR26, 0x20, URZ ;  /* 0x000000201a0a8890 */ /* 0x000fe4000fffe0ff */
[----:B------:R-:W-:Y:S01]  /*4d80*/  @!UP0 UIADD3 UR8, UPT, UPT, UR4, 0x1200, URZ ;  /* 0x0000120004088890 */ /* 0x000fe2000fffe0ff */
[----:B------:R-:W-:Y:S01]  /*4d90*/  UMOV UR11, UR27 ;  /* 0x0000001b000b7c82 */ /* 0x000fe20008000000 */
[----:B------:R-:W-:Y:S01]  /*4da0*/  @!UP0 UIADD3 UR18, UPT, UPT, UR26, 0x40, URZ ;  /* 0x000000401a128890 */ /* 0x000fe2000fffe0ff */
[----:B------:R-:W-:Y:S01]  /*4db0*/  @!P1 IMAD.X R4, RZ, RZ, R13, P0 ;  /* 0x000000ffff049224 */ /* 0x000fe200000e060d */
[----:B------:R-:W-:Y:S01]  /*4dc0*/  @!UP0 UIADD3 UR16, UPT, UPT, UR4, 0x2200, URZ ;  /* 0x0000220004108890 */ /* 0x000fe2000fffe0ff */
[----:B------:R-:W-:Y:S03]  /*4dd0*/  UMOV UR19, UR27 ;  /* 0x0000001b00137c82 */ /* 0x000fe60008000000 */
[----:B------:R-:W-:Y:S01]  /*4de0*/  @!UP1 UTMALDG.3D [UR24], [UR6], desc[UR30] ;  /* 0x00001e18060095b4 */ /* 0x000fe20008011000 */
[----:B------:R-:W-:Y:S05]  /*4df0*/  VOTEU.ALL UP1, P1 ;  /* 0x0000000000ff7886 */ /* 0x000fea0000820000 */
[----:B------:R1:W-:Y:S02]  /*4e00*/  @!UP1 UTMALDG.3D [UR8], [UR6], desc[UR30] ;  /* 0x00001e08060095b4 */ /* 0x0003e40008011000 */
[----:B-1----:R-:W-:Y:S02]  /*4e10*/  @!UP0 UIADD3 UR10, UPT, UPT, UR26, 0x60, URZ ;  /* 0x000000601a0a8890 */ /* 0x002fe4000fffe0ff */
[----:B------:R-:W-:Y:S01]  /*4e20*/  @!UP0 UIADD3 UR8, UPT, UPT, UR4, 0x3200, URZ ;  /* 0x0000320004088890 */ /* 0x000fe2000fffe0ff */
[----:B------:R-:W-:Y:S01]  /*4e30*/  VOTEU.ALL UP0, P1 ;  /* 0x0000000000ff7886 */ /* 0x000fe20000800000 */
[----:B------:R-:W-:Y:S04]  /*4e40*/  UIADD3 UR4, UPT, UPT, UR29, 0x1, URZ ;  /* 0x000000011d047890 */ /* 0x000fe8000fffe0ff */
[----:B------:R-:W-:Y:S01]  /*4e50*/  @!UP0 UTMALDG.3D [UR16], [UR6], desc[UR30] ;  /* 0x00001e10060085b4 */ /* 0x000fe20008011000 */
[----:B------:R-:W-:Y:S04]  /*4e60*/  UISETP.NE.AND UP0, UPT, UR4, 0x3, UPT ;  /* 0x000000030400788c */ /* 0x000fe8000bf05270 */
[----:B------:R-:W-:Y:S02]  /*4e70*/  USEL UR29, UR4, URZ, UP0 ;  /* 0x000000ff041d7287 */ /* 0x000fe40008000000 */
[----:B------:R-:W-:Y:S02]  /*4e80*/  USEL UR5, URZ, 0x1, UP0 ;  /* 0x00000001ff057887 */ /* 0x000fe40008000000 */
[----:B------:R-:W-:Y:S01]  /*4e90*/  VOTEU.ALL UP0, P1 ;  /* 0x0000000000ff7886 */ /* 0x000fe20000800000 */
[----:B------:R-:W-:Y:S03]  /*4ea0*/  UPRMT UR4, UR46, 0x654, UR25 ;  /* 0x000006542e047896 */ /* 0x000fe60008000019 */
[----:B------:R-:W-:Y:S01]  /*4eb0*/  LOP3.LUT R6, R6, UR5, RZ, 0x3c, !PT ;  /* 0x0000000506067c12 */ /* 0x000fe2000f8e3cff */
[----:B------:R1:W-:Y:S01]  /*4ec0*/  @!UP0 UTMALDG.3D [UR8], [UR6], desc[UR30] ;  /* 0x00001e08060085b4 */ /* 0x0003e20008011000 */
[----:B------:R2:W-:Y:S02]  /*4ed0*/  @!P1 SYNCS.ARRIVE.TRANS64.RED.A0TR RZ, [UR21+0x20], R0 ;  /* 0x00002000ffff99a7 */ /* 0x0005e40008300415 */
[----:B------:R-:W-:Y:S02]  /*4ee0*/  SHF.L.U32 R7, R6, 0x1f, RZ ;  /* 0x0000001f06077819 */ /* 0x000fe400000006ff */
[----:B------:R-:W-:Y:S01]  /*4ef0*/  SYNCS.ARRIVE.TRANS64.RED.A1T0 RZ, [UR4], RZ ;  /* 0x000000ffffff79a7 */ /* 0x000fe20008100404 */
[----:B-1----:R-:W-:Y:S09]  /*4f00*/  ULEA UR6, UR29, UR32, 0x3 ;  /* 0x000000201d067291 */ /* 0x002ff2000f8e18ff */
[----:B------:R-:W1:Y:S02]  /*4f10*/  SYNCS.PHASECHK.TRANS64.TRYWAIT P2, [UR6+0x38], R7 ;  /* 0x00003807ff0075a7 */ /* 0x000e640008041106 */
[----:B-12---:R-:W-:Y:S05]  /*4f20*/  @!P2 BRA `(.L_x_66) ;  /* 0x000000a40060a947 */ /* 0x006fea0003800000 */
.L_x_195:
        /* <DEDUP_REMOVED lines=14> */
[----:B------:R-:W-:Y:S01]  /*5010*/  @!UP0 ULEA UR5, UR34, UR33, 0x5 ;  /* 0x0000002122058291 */ /* 0x000fe2000f8e28ff */
        /* <DEDUP_REMOVED lines=21> */
[----:B------:R1:W-:Y:S01]  /*5170*/  @!UP0 UTMALDG.3D [UR16], [UR30], desc[UR38] ;  /* 0x000026101e0085b4 */ /* 0x0003e20008011000 */
[----:B------:R-:W-:Y:S04]  /*5180*/  UISETP.NE.AND UP0, UPT, UR4, 0x3, UPT ;  /* 0x000000030400788c */ /* 0x000fe8000bf05270 */
[----:B------:R-:W-:Y:S06]  /*5190*/  USEL UR5, URZ, 0x1, UP0 ;  /* 0x00000001ff057887 */ /* 0x000fec0008000000 */
[----:B------:R-:W-:Y:S04]  /*51a0*/  LOP3.LUT R6, R6, UR5, RZ, 0x3c, !PT ;  /* 0x0000000506067c12 */ /* 0x000fe8000f8e3cff */
[----:B------:R-:W-:Y:S01]  /*51b0*/  SHF.L.U32 R7, R6, 0x1f, RZ ;  /* 0x0000001f06077819 */ /* 0x000fe200000006ff */
[----:B-1----:R-:W-:Y:S02]  /*51c0*/  USEL UR17, UR4, URZ, UP0 ;  /* 0x000000ff04117287 */ /* 0x002fe40008000000 */
[----:B------:R-:W-:Y:S01]  /*51d0*/  VOTEU.ALL UP0, P1 ;  /* 0x0000000000ff7886 */ /* 0x000fe20000800000 */
[----:B------:R-:W-:Y:S02]  /*51e0*/  UPRMT UR4, UR46, 0x654, UR25 ;  /* 0x000006542e047896 */ /* 0x000fe40008000019 */
[----:B------:R-:W-:Y:S02]  /*51f0*/  ULEA UR16, UR17, UR32, 0x3 ;  /* 0x0000002011107291 */ /* 0x000fe4000f8e18ff */
[----:B------:R1:W-:Y:S01]  /*5200*/  @!UP0 UTMALDG.3D [UR8], [UR30], desc[UR38] ;  /* 0x000026081e0085b4 */ /* 0x0003e20008011000 */
[----:B------:R1:W-:Y:S04]  /*5210*/  @!P1 SYNCS.ARRIVE.TRANS64.RED.A0TR RZ, [UR6+0x20], R0 ;  /* 0x00002000ffff99a7 */ /* 0x0003e80008300406 */
[----:B------:R-:W-:Y:S02]  /*5220*/  SYNCS.ARRIVE.TRANS64.RED.A1T0 RZ, [UR4], RZ ;  /* 0x000000ffffff79a7 */ /* 0x000fe40008100404 */
[----:B------:R-:W2:Y:S02]  /*5230*/  SYNCS.PHASECHK.TRANS64.TRYWAIT P2, [UR16+0x38], R7 ;  /* 0x00003807ff0075a7 */ /* 0x000ea40008041110 */
[----:B-12---:R-:W-:Y:S05]  /*5240*/  @!P2 BRA `(.L_x_67) ;  /* 0x000000a000b0a947 */ /* 0x006fea0003800000 */
.L_x_197:
        /* <DEDUP_REMOVED lines=58> */
.L_x_199:
[----:B------:R-:W-:Y:S01]  /*55f0*/  UIADD3 UR9, UPT, UPT, UR17, 0x20, URZ ;  /* 0x0000002011097890 */ /* 0x000fe2000fffe0ff */
[----:B------:R-:W-:Y:S01]  /*5600*/  @!P1 R2UR UR5, R5 ;  /* 0x00000000050592ca */ /* 0x000fe200000e0000 */
[----:B------:R-:W-:Y:S01]  /*5610*/  UMOV UR10, UR26 ;  /* 0x0000001a000a7c82 */ /* 0x000fe20008000000 */
[----:B------:R-:W-:Y:S01]  /*5620*/  @!P1 R2UR UR4, R4 ;  /* 0x00000000040492ca */ /* 0x000fe200000e0000 */
[----:B------:R-:W-:Y:S01]  /*5630*/  VOTEU.ALL UP1, P1 ;  /* 0x0000000000ff7886 */ /* 0x000fe20000820000 */
[----:B------:R-:W-:Y:S01]  /*5640*/  ISETP.NE.AND P0, PT, RZ, UR34, !P1 ;  /* 0x00000022ff007c0c */ /* 0x000fe2000cf05270 */
[----:B------:R-:W-:Y:S01]  /*5650*/  VOTEU.ALL UP0, P1 ;  /* 0x0000000000ff7886 */ /* 0x000fe20000800000 */
[----:B------:R-:W-:Y:S01]  /*5660*/  UMOV UR20, 0x0 ;  /* 0x0000000000147882 */ /* 0x000fe20000000000 */
        /* <DEDUP_REMOVED lines=50> */
.L_x_201:
[----:B------:R-:W-:Y:S01]  /*5990*/  UIADD3 UR9, UPT, UPT, UR16, 0x20, URZ ;  /* 0x0000002010097890 */ /* 0x000fe2000fffe0ff */
[----:B------:R-:W-:Y:S01]  /*59a0*/  @!P1 R2UR UR5, R4 ;  /* 0x00000000040592ca */ /* 0x000fe200000e0000 */
[----:B------:R-:W-:Y:S01]  /*59b0*/  UIADD3 UR35, UPT, UPT, UR35, 0x1, URZ ;  /* 0x0000000123237890 */ /* 0x000fe2000fffe0ff */
[----:B------:R-:W-:Y:S01]  /*59c0*/  @!P1 R2UR UR4, R2 ;  /* 0x00000000020492ca */ /* 0x000fe200000e0000 */
[----:B------:R-:W-:Y:S01]  /*59d0*/  UIADD3 UR27, UPT, UPT, UR13, UR54, URZ ;  /* 0x000000360d1b7290 */ /* 0x000fe2000fffe0ff */
[----:B------:R-:W-:Y:S01]  /*59e0*/  ISETP.NE.OR P0, PT, RZ, UR34, P1 ;  /* 0x00000022ff007c0c */ /* 0x000fe20008f05670 */
[----:B------:R-:W-:Y:S01]  /*59f0*/  VOTEU.ALL UP1, P1 ;  /* 0x0000000000ff7886 */ /* 0x000fe20000820000 */
[----:B------:R-:W-:Y:S01]  /*5a00*/  UMOV UR20, 0x0 ;  /* 0x0000000000147882 */ /* 0x000fe20000000000 */
[----:B------:R-:W-:Y:S01]  /*5a10*/  UMOV UR21, 0x10000000 ;  /* 0x1000000000157882 */ /* 0x000fe20000000000 */
[----:B------:R-:W-:Y:S01]  /*5a20*/  UMOV UR10, UR26 ;  /* 0x0000001a000a7c82 */ /* 0x000fe20008000000 */
[----:B------:R-:W-:Y:S01]  /*5a30*/  UMOV UR12, UR36 ;  /* 0x00000024000c7c82 */ /* 0x000fe20008000000 */
[----:B------:R-:W-:Y:S01]  /*5a40*/  VOTEU.ALL UP0, P1 ;  /* 0x0000000000ff7886 */ /* 0x000fe20000800000 */
[----:B------:R-:W-:Y:S01]  /*5a50*/  VIADD R10, R10, 0x1 ;  /* 0x000000010a0a7836 */ /* 0x000fe20000000000 */
[----:B------:R-:W-:Y:S01]  /*5a60*/  UMOV UR36, UR37 ;  /* 0x0000002500247c82 */ /* 0x000fe20008000000 */
[----:B------:R-:W-:Y:S01]  /*5a70*/  IMAD.U32 R4, RZ, RZ, UR5 ;  /* 0x00000005ff047e24 */ /* 0x000fe2000f8e00ff */
[----:B------:R-:W-:Y:S01]  /*5a80*/  UMOV UR5, 0x10000000 ;  /* 0x1000000000057882 */ /* 0x000fe20000000000 */
[----:B------:R-:W-:Y:S01]  /*5a90*/  @!UP0 UIADD3 UR6, UPT, UPT, UR33, 0xe0, URZ ;  /* 0x000000e021068890 */ /* 0x000fe2000fffe0ff */
[----:B-1----:R-:W-:Y:S01]  /*5aa0*/  IMAD.U32 R5, RZ, RZ, UR4 ;  /* 0x00000004ff057e24 */ /* 0x002fe2000f8e00ff */
[----:B------:R-:W-:Y:S04]  /*5ab0*/  @!UP0 ULEA UR4, UR18, UR32, 0xe ;  /* 0x0000002012048291 */ /* 0x000fe8000f8e70ff */
[----:B------:R-:W-:Y:S01]  /*5ac0*/  @!UP0 UIADD3 UR8, UPT, UPT, UR4, 0x200, URZ ;  /* 0x0000020004088890 */ /* 0x000fe2000fffe0ff */
[----:B------:R-:W-:Y:S01]  /*5ad0*/  @!P1 IMAD.U32 R0, RZ, RZ, UR6 ;  /* 0x00000006ff009e24 */ /* 0x000fe2000f8e00ff */
[----:B------:R-:W-:Y:S01]  /*5ae0*/  @!P1 R2UR UR6, R4 ;  /* 0x00000000040692ca */ /* 0x000fe200000e0000 */
[----:B------:R-:W-:Y:S01]  /*5af0*/  @!P0 IMAD R0, RZ, RZ, UR33 ;  /* 0x00000021ff008e24 */ /* 0x000fe2000f8e02ff */
[----:B------:R-:W-:Y:S02]  /*5b00*/  @!P1 R2UR UR7, R5 ;  /* 0x00000000050792ca */ /* 0x000fe400000e0000 */
[----:B------:R-:W-:Y:S11]  /*5b10*/  PLOP3.LUT P0, PT, P1, PT, PT, 0x8, 0x80 ;  /* 0x000000000080781c */ /* 0x000ff60000f0e170 */
[----:B------:R-:W-:Y:S02]  /*5b20*/  @!UPT UIADD3 URZ, UPT, UPT, URZ, URZ, URZ ;  /* 0x000000fffffff290 */ /* 0x000fe4000fffe0ff */
[C---:B------:R-:W-:Y:S02]  /*5b30*/  @P0 R2UR.BROADCAST UR11, R0.reuse ;  /* 0x00000000000b02ca */ /* 0x040fe400008e0000 */
[----:B------:R-:W-:Y:S11]  /*5b40*/  PLOP3.LUT P0, PT, P1, PT, PT, 0x8, 0x80 ;  /* 0x000000000080781c */ /* 0x000ff60000f0e170 */
[----:B------:R1:W-:Y:S01]  /*5b50*/  @!UP1 UTMALDG.3D [UR8], [UR6], desc[UR20] ;  /* 0x00001408060095b4 */ /* 0x0003e20008011000 */
[----:B------:R-:W-:Y:S01]  /*5b60*/  VOTEU.ALL UP1, P1 ;  /* 0x0000000000ff7886 */ /* 0x000fe20000820000 */
[----:B-1----:R-:W-:Y:S01]  /*5b70*/  @!UP0 UIADD3 UR10, UPT, UPT, UR26, 0x20, URZ ;  /* 0x000000201a0a8890 */ /* 0x002fe2000fffe0ff */
[C---:B------:R-:W-:Y:S01]  /*5b80*/  @P0 R2UR.BROADCAST UR11, R0.reuse ;  /* 0x00000000000b02ca */ /* 0x040fe200008e0000 */
[----:B------:R-:W-:Y:S01]  /*5b90*/  @!UP0 UIADD3 UR8, UPT, UPT, UR4, 0x1200, URZ ;  /* 0x0000120004088890 */ /* 0x000fe2000fffe0ff */
        /* <DEDUP_REMOVED lines=8> */
[----:B------:R-:W-:Y:S01]  /*5c20*/  UPLOP3.LUT UP1, UPT, UPT, UPT, UPT, 0x80, 0x8 ;  /* 0x000000000008789c */ /* 0x000fe20003f2f070 */
[----:B-1----:R-:W-:Y:S01]  /*5c30*/  @P0 R2UR.BROADCAST UR11, R0 ;  /* 0x00000000000b02ca */ /* 0x002fe200008e0000 */
[----:B------:R-:W-:Y:S01]  /*5c40*/  @!UP0 UIADD3 UR10, UPT, UPT, UR26, 0x60, URZ ;  /* 0x000000601a0a8890 */ /* 0x000fe2000fffe0ff */
[C---:B------:R-:W-:Y:S01]  /*5c50*/  ISETP.NE.AND P0, PT, R10.reuse, 0x2, PT ;  /* 0x000000020a00780c */ /* 0x040fe20003f05270 */
[----:B------:R-:W-:Y:S01]  /*5c60*/  @!UP0 UIADD3 UR8, UPT, UPT, UR4, 0x3200, URZ ;  /* 0x0000320004088890 */ /* 0x000fe2000fffe0ff */
[----:B------:R-:W-:Y:S02]  /*5c70*/  VOTEU.ALL UP0, P1 ;  /* 0x0000000000ff7886 */ /* 0x000fe40000800000 */
[----:B------:R-:W-:Y:S01]  /*5c80*/  UMOV UR4, 0x0 ;  /* 0x0000000000047882 */ /* 0x000fe20000000000 */
[----:B------:R-:W-:Y:S02]  /*5c90*/  SEL R0, RZ, 0x1, P0 ;  /* 0x00000001ff007807 */ /* 0x000fe40000000000 */
[----:B------:R-:W-:Y:S02]  /*5ca0*/  SEL R10, R10, RZ, P0 ;  /* 0x000000ff0a0a7207 */ /* 0x000fe40000000000 */
[----:B------:R-:W-:Y:S02]  /*5cb0*/  LOP3.LUT R9, R9, R0, RZ, 0x3c, !PT ;  /* 0x0000000009097212 */ /* 0x000fe400078e3cff */
[----:B------:R1:W-:Y:S01]  /*5cc0*/  @!UP0 UTMALDG.3D [UR8], [UR6], desc[UR4] ;  /* 0x00000408060085b4 */ /* 0x0003e20008011000 */
[----:B------:R2:W-:Y:S01]  /*5cd0*/  @!P1 SYNCS.ARRIVE.TRANS64.RED.A0TR RZ, [UR16+0x20], R3 ;  /* 0x00002003ffff99a7 */ /* 0x0005e20008300410 */
[----:B-1----:R-:W-:Y:S02]  /*5ce0*/  UIADD3 UR4, UPT, UPT, UR18, 0x1, URZ ;  /* 0x0000000112047890 */ /* 0x002fe4000fffe0ff */
[----:B------:R-:W-:Y:S02]  /*5cf0*/  UIADD3 UR11, UPT, UPT, UR14, UR52, URZ ;  /* 0x000000340e0b7290 */ /* 0x000fe4000fffe0ff */
[----:B------:R-:W-:Y:S04]  /*5d00*/  UISETP.NE.AND UP0, UPT, UR4, 0x3, UPT ;  /* 0x000000030400788c */ /* 0x000fe8000bf05270 */
[----:B------:R-:W-:Y:S02]  /*5d10*/  USEL UR29, UR4, URZ, UP0 ;  /* 0x000000ff041d7287 */ /* 0x000fe40008000000 */
[----:B------:R-:W-:Y:S02]  /*5d20*/  UPRMT UR4, UR46, 0x654, UR9 ;  /* 0x000006542e047896 */ /* 0x000fe40008000009 */
[----:B------:R-:W-:Y:S06]  /*5d30*/  USEL UR5, URZ, 0x1, UP0 ;  /* 0x00000001ff057887 */ /* 0x000fec0008000000 */
[----:B------:R-:W-:Y:S01]  /*5d40*/  LOP3.LUT R11, R6, UR5, RZ, 0x3c, !PT ;  /* 0x00000005060b7c12 */ /* 0x000fe2000f8e3cff */
[----:B------:R-:W-:Y:S01]  /*5d50*/  SYNCS.ARRIVE.TRANS64.RED.A1T0 RZ, [UR4], RZ ;  /* 0x000000ffffff79a7 */ /* 0x000fe20008100404 */
[----:B------:R-:W-:Y:S05]  /*5d60*/  BRA.U UP3, `(.L_x_70) ;  /* 0xffffffd903b87547 */ /* 0x000fea000b83ffff */
[----:B------:R-:W-:Y:S01]  /*5d70*/  UIADD3 UR32, UPT, UPT, UR32, 0x38, URZ ;  /* 0x0000003820207890 */ /* 0x000fe2000fffe0ff */
[----:B--2---:R-:W-:-:S03]  /*5d80*/  SHF.L.U32 R3, R11, 0x1f, RZ ;  /* 0x0000001f0b037819 */ /* 0x004fc600000006ff */
[----:B------:R-:W-:-:S09]  /*5d90*/  ULEA UR4, UR29, UR32, 0x3 ;  /* 0x000000201d047291 */ /* 0x000fd2000f8e18ff */
[----:B------:R-:W1:Y:S02]  /*5da0*/  SYNCS.PHASECHK.TRANS64.TRYWAIT P0, [UR4], R3 ;  /* 0x00000003ff0075a7 */ /* 0x000e640008001104 */
[----:B-1----:R-:W-:Y:S05]  /*5db0*/  @!P0 BRA `(.L_x_71) ;  /* 0x00000098001c8947 */ /* 0x002fea0003800000 */
.L_x_203:
[----:B------:R-:W-:-:S04]  /*5dc0*/  UIADD3 UR4, UPT, UPT, UR29, 0x1, URZ ;  /* 0x000000011d047890 */ /* 0x000fc8000fffe0ff */
[----:B------:R-:W-:-:S04]  /*5dd0*/  UISETP.NE.AND UP0, UPT, UR4, 0x3, UPT ;  /* 0x000000030400788c */ /* 0x000fc8000bf05270 */
[----:B------:R-:W-:Y:S02]  /*5de0*/  USEL UR6, URZ, 0x1, UP0 ;  /* 0x00000001ff067887 */ /* 0x000fe40008000000 */
[----:B------:R-:W-:-:S04]  /*5df0*/  USEL UR4, UR4, URZ, UP0 ;  /* 0x000000ff04047287 */ /* 0x000fc80008000000 */
[----:B------:R-:W-:Y:S01]  /*5e00*/  ULEA UR5, UR4, UR32, 0x3 ;  /* 0x0000002004057291 */ /* 0x000fe2000f8e18ff */
[----:B------:R-:W-:-:S04]  /*5e10*/  LOP3.LUT R11, R11, UR6, RZ, 0x3c, !PT ;  /* 0x000000060b0b7c12 */ /* 0x000fc8000f8e3cff */
[----:B-1----:R-:W-:-:S04]  /*5e20*/  SHF.L.U32 R3, R11, 0x1f, RZ ;  /* 0x0000001f0b037819 */ /* 0x002fc800000006ff */
[----:B------:R-:W1:Y:S02]  /*5e30*/  SYNCS.PHASECHK.TRANS64.TRYWAIT P0, [UR5], R3 ;  /* 0x00000003ff0075a7 */ /* 0x000e640008001105 */
[----:B-1----:R-:W-:Y:S05]  /*5e40*/  @!P0 BRA `(.L_x_72) ;  /* 0x0000009800108947 */ /* 0x002fea0003800000 */
.L_x_205:
        /* <DEDUP_REMOVED lines=8> */
.L_x_73:
[----:B-1----:R1:W2:Y:S02]  /*5ed0*/  SYNCS.PHASECHK.TRANS64.TRYWAIT P0, [R0+URZ], R3 ;  /* 0x00000003000075a7 */ /* 0x0022a400080011ff */
[----:B--2---:R-:W-:Y:S05]  /*5ee0*/  @!P0 NANOSLEEP.SYNCS 0x989680 ;  /* 0x009896800000895d */ /* 0x004fea0003900000 */
[----:B------:R-:W2:Y:S02]  /*5ef0*/  @!P0 SYNCS.PHASECHK.TRANS64 P0, [R0+URZ], R3 ;  /* 0x00000003000085a7 */ /* 0x000ea400080010ff */
[----:B--23--:R-:W-:Y:S05]  /*5f00*/  @P0 EXIT ;  /* 0x000000000000094d */ /* 0x00cfea0003800000 */
[----:B------:R-:W-:Y:S05]  /*5f10*/  BRA `(.L_x_73) ;  /* 0xfffffffc00ec7947 */ /* 0x000fea000383ffff */
.L_x_55:
[----:B------:R-:W-:-:S06]  /*5f20*/  UISETP.GE.AND UP0, UPT, UR24, 0x4, UPT ;  /* 0x000000041800788c */ /* 0x000fcc000bf06270 */
[----:B------:R-:W-:-:S13]  /*5f30*/  PLOP3.LUT P0, PT, PT, PT, UP0, 0x80, 0x8 ;  /* 0x000000000008781c */ /* 0x000fda0003f0f008 */
[----:B------:R-:W-:Y:S05]  /*5f40*/  @!P0 EXIT ;  /* 0x000000000000894d */ /* 0x000fea0003800000 */
[----:B------:R-:W-:Y:S01]  /*5f50*/  BAR.SYNC.DEFER_BLOCKING 0x6, 0xa0 ;  /* 0x0182800000007b1d */ /* 0x000fe20000010000 */
[----:B------:R-:W-:Y:S02]  /*5f60*/  HFMA2 R92, -RZ, RZ, 0, 2.384185791015625e-06 ;  /* 0x00000028ff5c7431 */ /* 0x000fe400000001ff */
[C---:B------:R-:W-:Y:S01]  /*5f70*/  IMAD.SHL.U32 R0, R93.reuse, 0x4, RZ ;  /* 0x000000045d007824 */ /* 0x040fe200078e00ff */
[C---:B------:R-:W-:Y:S01]  /*5f80*/  SHF.L.U32 R2, R93.reuse, 0x10, RZ ;  /* 0x000000105d027819 */ /* 0x040fe200000006ff */
[C---:B------:R-:W-:Y:S01]  /*5f90*/  IMAD.SHL.U32 R91, R93.reuse, 0x80, RZ ;  /* 0x000000805d5b7824 */ /* 0x040fe200078e00ff */
[----:B------:R-:W-:Y:S01]  /*5fa0*/  R2P PR, R93, 0x18 ;  /* 0x000000185d007804 */ /* 0x000fe20000000000 */
[----:B------:R-:W-:Y:S01]  /*5fb0*/  UMOV UR4, 0x400 ;  /* 0x0000040000047882 */ /* 0x000fe20000000000 */
[----:B------:R-:W1:Y:S01]  /*5fc0*/  LDCU.64 UR6, c[0x0][0xa88] ;  /* 0x00015100ff0677ac */ /* 0x000e620008000a00 */
[----:B------:R-:W2:Y:S01]  /*5fd0*/  LDC.64 R76, c[0x0][0xab0] ;  /* 0x0002ac00ff4c7b82 */ /* 0x000ea20000000a00 */
[----:B------:R-:W-:Y:S01]  /*5fe0*/  LOP3.LUT R2, R2, 0x600000, RZ, 0xc0, !PT ;  /* 0x0060000002027812 */ /* 0x000fe200078ec0ff */
[----:B------:R-:W-:Y:S01]  /*5ff0*/  IMAD.MOV.U32 R90, RZ, RZ, 0x50 ;  /* 0x00000050ff5a7424 */ /* 0x000fe200078e00ff */
[----:B------:R-:W-:Y:S01]  /*6000*/  ULEA UR4, UR46, UR4, 0x18 ;  /* 0x000000042e047291 */ /* 0x000fe2000f8ec0ff */
[----:B------:R-:W-:Y:S01]  /*6010*/  LOP3.LUT R91, R91, 0x307c, R0, 0xc8, !PT ;  /* 0x0000307c5b5b7812 */ /* 0x000fe200078ec800 */
[----:B------:R-:W3:Y:S01]  /*6020*/  LDCU UR5, c[0x0][0x370] ;  /* 0x00006e00ff0577ac */ /* 0x000ee20008000800 */
[----:B------:R-:W-:-:S02]  /*6030*/  LOP3.LUT R93, R93, 0x60, RZ, 0xc0, !PT ;  /* 0x000000605d5d7812 */ /* 0x000fc400078ec0ff */
[----:B------:R-:W-:Y:S01]  /*6040*/  CS2R R88, SRZ ;  /* 0x0000000000587805 */ /* 0x000fe2000001ff00 */
[----:B------:R-:W4:Y:S01]  /*6050*/  LDC.64 R74, c[0x0][0xaa8] ;  /* 0x0002aa00ff4a7b82 */ /* 0x000f220000000a00 */
[----:B------:R-:W-:Y:S01]  /*6060*/  SEL R92, R92, 0x18, !P3 ;  /* 0x000000185c5c7807 */ /* 0x000fe20005800000 */
[----:B------:R-:W2:Y:S01]  /*6070*/  LDCU.64 UR58, c[0x0][0x348] ;  /* 0x00006900ff3a77ac */ /* 0x000ea20008000a00 */
[----:B------:R-:W-:Y:S01]  /*6080*/  SEL R90, R90, 0x30, !P4 ;  /* 0x000000305a5a7807 */ /* 0x000fe20006000000 */
[----:B------:R-:W-:Y:S01]  /*6090*/  UMOV UR56, 0x1 ;  /* 0x0000000100387882 */ /* 0x000fe20000000000 */
[----:B------:R-:W2:Y:S01]  /*60a0*/  LDCU UR45, c[0x0][0xd0c] ;  /* 0x0001a180ff2d77ac */ /* 0x000ea20008000800 */
[----:B------:R-:W2:Y:S01]  /*60b0*/  LDS R3, [UR4+0xe0] ;  /* 0x0000e004ff037984 */ /* 0x000ea20008000800 */
[----:B-1----:R-:W-:Y:S02]  /*60c0*/  IMAD.U32 R82, RZ, RZ, UR6 ;  /* 0x00000006ff527e24 */ /* 0x002fe4000f8e00ff */
[----:B------:R-:W-:Y:S01]  /*60d0*/  IMAD.U32 R81, RZ, RZ, UR7 ;  /* 0x00000007ff517e24 */ /* 0x000fe2000f8e00ff */
[----:B------:R-:W1:Y:S01]  /*60e0*/  LDCU.64 UR6, c[0x0][0xa90] ;  /* 0x00015200ff0677ac */ /* 0x000e620008000a00 */
[----:B---3--:R-:W-:Y:S01]  /*60f0*/  IMAD.U32 R85, RZ, RZ, UR5 ;  /* 0x00000005ff557e24 */ /* 0x008fe2000f8e00ff */
[----:B------:R-:W-:Y:S01]  /*6100*/  UIADD3 UR4, UPT, UPT, UR4, 0x200, URZ ;  /* 0x0000020004047890 */ /* 0x000fe2000fffe0ff */
[----:B------:R-:W3:Y:S05]  /*6110*/  LDCU UR41, c[0x0][0xd30] ;  /* 0x0001a600ff2977ac */ /* 0x000eea0008000800 */
[----:B------:R-:W-:Y:S01]  /*6120*/  IMAD.U32 R95, RZ, RZ, UR4 ;  /* 0x00000004ff5f7e24 */ /* 0x000fe2000f8e00ff */
[----:B------:R-:W-:Y:S01]  /*6130*/  IADD3 R91, PT, PT, R91, UR4, RZ ;  /* 0x000000045b5b7c10 */ /* 0x000fe2000fffe0ff */
[----:B------:R-:W2:Y:S01]  /*6140*/  LDCU.64 UR42, c[0x0][0xd28] ;  /* 0x0001a500ff2a77ac */ /* 0x000ea20008000a00 */
[----:B------:R-:W2:Y:S01]  /*6150*/  LDCU.128 UR60, c[0x0][0xd10] ;  /* 0x0001a200ff3c77ac */ /* 0x000ea20008000c00 */
[----:B-1----:R-:W-:Y:S01]  /*6160*/  MOV R84, UR6 ;  /* 0x0000000600547c02 */ /* 0x002fe20008000f00 */
[----:B------:R-:W-:Y:S01]  /*6170*/  IMAD.U32 R83, RZ, RZ, UR7 ;  /* 0x00000007ff537e24 */ /* 0x000fe2000f8e00ff */
[----:B------:R-:W1:Y:S01]  /*6180*/  LDCU UR57, c[0x0][0x374] ;  /* 0x00006e80ff3977ac */ /* 0x000e620008000800 */
[----:B------:R-:W-:Y:S01]  /*6190*/  UMOV UR37, URZ ;  /* 0x000000ff00257c82 */ /* 0x000fe20008000000 */
[----:B------:R-:W-:Y:S01]  /*61a0*/  UMOV UR52, URZ ;  /* 0x000000ff00347c82 */ /* 0x000fe20008000000 */
[----:B------:R-:W-:Y:S01]  /*61b0*/  UMOV UR55, URZ ;  /* 0x000000ff00377c82 */ /* 0x000fe20008000000 */
[----:B------:R-:W-:Y:S01]  /*61c0*/  UMOV UR53, URZ ;  /* 0x000000ff00357c82 */ /* 0x000fe20008000000 */
[----:B--23--:R-:W-:-:S07]  /*61d0*/  IMAD.IADD R2, R3, 0x1, R2 ;  /* 0x0000000103027824 */ /* 0x00cfce00078e0202 */
.L_x_164:
[----:B------:R-:W2:Y:S01]  /*61e0*/  S2UR UR40, SR_CgaCtaId ;  /* 0x00000000002879c3 */ /* 0x000ea20000008800 */
[----:B------:R-:W-:Y:S01]  /*61f0*/  UMOV UR4, 0x400 ;  /* 0x0000040000047882 */ /* 0x000fe20000000000 */
[----:B------:R-:W-:Y:S01]  /*6200*/  SHF.L.U32 R3, R89, 0x1f, RZ ;  /* 0x0000001f59037819 */ /* 0x000fe200000006ff */
[----:B--2---:R-:W-:Y:S06]  /*6210*/  ULEA UR47, UR40, UR4, 0x18 ;  /* 0x00000004282f7291 */ /* 0x004fec000f8ec0ff */
[C---:B------:R-:W-:Y:S02]  /*6220*/  LEA R0, R88.reuse, UR47, 0x3 ;  /* 0x0000002f58007c11 */ /* 0x040fe4000f8e18ff */
[----:B------:R-:W-:Y:S02]  /*6230*/  LEA R5, R88, UR47, 0x4 ;  /* 0x0000002f58057c11 */ /* 0x000fe4000f8e20ff */
[----:B------:R-:W2:Y:S02]  /*6240*/  SYNCS.PHASECHK.TRANS64.TRYWAIT P0, [R0+URZ+0x60], R3 ;  /* 0x00006003000075a7 */ /* 0x000ea400080011ff */
[----:B--23--:R-:W-:Y:S05]  /*6250*/  @!P0 BRA `(.L_x_74) ;  /* 0x0000009400248947 */ /* 0x00cfea0003800000 */
.L_x_206:
[----:B------:R-:W-:Y:S01]  /*6260*/  R2UR UR7, R94 ;  /* 0x000000005e0772ca */ /* 0x000fe200000e0000 */
[----:B------:R-:W3:Y:S01]  /*6270*/  LDS.128 R4, [R5+0xc0] ;  /* 0x0000c00005047984 */ /* 0x000ee20000000c00 */
[----:B--2---:R-:W-:Y:S01]  /*6280*/  VIADD R0, R0, 0x70 ;  /* 0x0000007000007836 */ /* 0x004fe20000000000 */
[----:B------:R-:W-:Y:S04]  /*6290*/  UISETP.GE.AND UP0, UPT, UR44, 0x1, UPT ;  /* 0x000000012c00788c */ /* 0x000fe8000bf06270 */
[----:B------:R-:W-:Y:S01]  /*62a0*/  PRMT R0, RZ, 0x654, R0 ;  /* 0x00000654ff007816 */ /* 0x000fe20000000000 */
[----:B------:R-:W-:Y:S01]  /*62b0*/  @!PT LDS RZ, [RZ] ;  /* 0x00000000fffff984 */ /* 0x000fe20000000800 */
[----:B------:R-:W-:Y:S01]  /*62c0*/  @!PT LDS RZ, [RZ] ;  /* 0x00000000fffff984 */ /* 0x000fe20000000800 */
[----:B------:R-:W-:Y:S01]  /*62d0*/  @!PT LDS RZ, [RZ] ;  /* 0x00000000fffff984 */ /* 0x000fe20000000800 */
[----:B------:R-:W-:Y:S01]  /*62e0*/  @!PT LDS RZ, [RZ] ;  /* 0x00000000fffff984 */ /* 0x000fe20000000800 */
[----:B------:R2:W-:Y:S06]  /*62f0*/  MEMBAR.ALL.CTA ;  /* 0x0000000000007992 */ /* 0x0005ec0000008000 */
[----:B--2---:R-:W2:Y:S02]  /*6300*/  FENCE.VIEW.ASYNC.S ;  /* 0x00000000000073c6 */ /* 0x004ea40000000000 */
[----:B--2---:R2:W-:Y:S01]  /*6310*/  SYNCS.ARRIVE.TRANS64.RED.A1T0 RZ, [R0+URZ], RZ ;  /* 0x000000ff00ff79a7 */ /* 0x0045e200081004ff */
[----:B---3--:R-:W-:Y:S11]  /*6320*/  LOP3.LUT P0, RZ, R6, 0x1, RZ, 0xc0, !PT ;  /* 0x0000000106ff7812 */ /* 0x008ff6000780c0ff */
[----:B------:R-:W-:Y:S02]  /*6330*/  @!UPT UIADD3 URZ, UPT, UPT, URZ, URZ, URZ ;  /* 0x000000fffffff290 */ /* 0x000fe4000fffe0ff */
[----:B------:R-:W-:Y:S01]  /*6340*/  VOTEU.ANY UP1, P0 ;  /* 0x0000000000ff7886 */ /* 0x000fe20000020100 */
[----:B------:R-:W-:Y:S01]  /*6350*/  PLOP3.LUT P0, PT, PT, PT, UP1, 0x80, 0x8 ;  /* 0x000000000008781c */ /* 0x000fe20003f0f018 */
[----:B------:R-:W-:Y:S06]  /*6360*/  UP2UR UR4, UPR, URZ, 0x2 ;  /* 0x00000002ff047883 */ /* 0x000fec0008000000 */
[----:B------:R-:W-:Y:S06]  /*6370*/  IMAD.U32 R96, RZ, RZ, UR4 ;  /* 0x00000004ff607e24 */ /* 0x000fec000f8e00ff */
[----:B------:R-:W-:Y:S02]  /*6380*/  @P0 SHF.R.U32.HI R3, RZ, 0x10, R5 ;  /* 0x00000010ff030819 */ /* 0x000fe40000011605 */
[----:B------:R-:W-:Y:S02]  /*6390*/  @P0 MOV R8, R4 ;  /* 0x0000000400080202 */ /* 0x000fe40000000f00 */
[----:B------:R-:W-:Y:S02]  /*63a0*/  @P0 R2UR UR4, R3 ;  /* 0x00000000030402ca */ /* 0x000fe400000e0000 */
[----:B------:R-:W-:Y:S02]  /*63b0*/  @P0 LOP3.LUT R4, R5, 0xffff, RZ, 0xc0, !PT ;  /* 0x0000ffff05040812 */ /* 0x000fe400078ec0ff */
[----:B------:R-:W-:Y:S02]  /*63c0*/  @P0 R2UR UR6, R8 ;  /* 0x00000000080602ca */ /* 0x000fe400000e0000 */
[----:B------:R-:W-:Y:S07]  /*63d0*/  @P0 R2UR UR5, R4 ;  /* 0x00000000040502ca */ /* 0x000fee00000e0000 */
[----:B------:R-:W-:Y:S02]  /*63e0*/  @UP1 UMOV UR7, UR4 ;  /* 0x0000000400071c82 */ /* 0x000fe40008000000 */
[----:B------:R-:W-:Y:S02]  /*63f0*/  IMAD.U32 R94, RZ, RZ, UR7 ;  /* 0x00000007ff5e7e24 */ /* 0x000fe4000f8e00ff */
[----:B------:R-:W-:Y:S02]  /*6400*/  @UP1 UMOV UR39, UR6 ;  /* 0x0000000600271c82 */ /* 0x000fe40008000000 */
[----:B------:R-:W-:Y:S01]  /*6410*/  @UP1 UMOV UR38, UR5 ;  /* 0x0000000500261c82 */ /* 0x000fe20008000000 */
[----:B--2---:R-:W-:Y:S05]  /*6420*/  BRA.U !UP0, `(.L_x_75) ;  /* 0x0000000108d07547 */ /* 0x004fea000b800000 */
[----:B------:R-:W2:Y:S01]  /*6430*/  LDCU UR14, c[0x0][0xd20] ;  /* 0x0001a400ff0e77ac */ /* 0x000ea20008000800 */
[----:B------:R-:W-:Y:S01]  /*6440*/  R2UR UR10, R85 ;  /* 0x00000000550a72ca */ /* 0x000fe200000e0000 */
[----:B-1----:R-:W-:Y:S02]  /*6450*/  UIMAD.WIDE.U32 UR4, UR57, UR63, URZ ;  /* 0x0000003f390472a5 */ /* 0x002fe4000f8e00ff */
[----:B------:R-:W-:Y:S02]  /*6460*/  UISETP.NE.AND UP0, UPT, UR62, 0x1, UPT ;  /* 0x000000013e00788c */ /* 0x000fe4000bf05270 */
[----:B------:R-:W-:Y:S02]  /*6470*/  UIMAD.WIDE.U32 UR8, UR38, UR63, URZ ;  /* 0x0000003f260872a5 */ /* 0x000fe4000f8e00ff */
[----:B------:R-:W-:Y:S02]  /*6480*/  UISETP.NE.AND UP1, UPT, UR45, 0x1, UPT ;  /* 0x000000012d00788c */ /* 0x000fe4000bf25270 */
[----:B------:R-:W-:Y:S04]  /*6490*/  UIMAD.WIDE.U32 UR12, UR39, UR60, URZ ;  /* 0x0000003c270c72a5 */ /* 0x000fe8000f8e00ff */
[----:B------:R-:W-:Y:S02]  /*64a0*/  UIMAD.WIDE.U32 UR6, UR10, UR60, URZ ;  /* 0x0000003c0a0672a5 */ /* 0x000fe4000f8e00ff */
[----:B------:R-:W-:Y:S01]  /*64b0*/  UISETP.NE.AND UP2, UPT, UR44, 0x1, UPT ;  /* 0x000000012c00788c */ /* 0x000fe2000bf45270 */
[----:B------:R-:W-:Y:S02]  /*64c0*/  UMOV UR4, UR5 ;  /* 0x0000000500047c82 */ /* 0x000fe40008000000 */
[----:B--2---:R-:W-:Y:S03]  /*64d0*/  USHF.R.U32.HI UR5, URZ, UR14, UR4 ;  /* 0x0000000eff057299 */ /* 0x004fe60008011604 */
[----:B------:R-:W-:Y:S02]  /*64e0*/  UMOV UR4, UR7 ;  /* 0x0000000700047c82 */ /* 0x000fe40008000000 */
[----:B------:R-:W-:Y:S02]  /*64f0*/  USHF.R.U32.HI UR7, URZ, UR61, UR4 ;  /* 0x0000003dff077299 */ /* 0x000fe40008011604 */
[----:B------:R-:W-:Y:S02]  /*6500*/  USEL UR4, UR57, UR5, !UP0 ;  /* 0x0000000539047287 */ /* 0x000fe4000c000000 */
[----:B------:R-:W-:Y:S01]  /*6510*/  USEL UR7, UR10, UR7, !UP1 ;  /* 0x000000070a077287 */ /* 0x000fe2000c800000 */
[----:B------:R-:W-:Y:S01]  /*6520*/  UMOV UR5, UR9 ;  /* 0x0000000900057c82 */ /* 0x000fe20008000000 */
[----:B------:R-:W-:Y:S02]  /*6530*/  UIMAD.WIDE.U32 UR8, UR4, UR42, URZ ;  /* 0x0000002a040872a5 */ /* 0x000fe4000f8e00ff */
[----:B------:R-:W-:Y:S03]  /*6540*/  USHF.R.U32.HI UR6, URZ, UR14, UR5 ;  /* 0x0000000eff067299 */ /* 0x000fe60008011605 */
[----:B------:R-:W-:Y:S01]  /*6550*/  UMOV UR5, UR13 ;  /* 0x0000000d00057c82 */ /* 0x000fe20008000000 */
[----:B------:R-:W-:Y:S02]  /*6560*/  UIMAD.WIDE.U32 UR12, UR7, UR42, URZ ;  /* 0x0000002a070c72a5 */ /* 0x000fe4000f8e00ff */
[----:B------:R-:W-:Y:S02]  /*6570*/  USEL UR6, UR38, UR6, !UP0 ;  /* 0x0000000626067287 */ /* 0x000fe4000c000000 */
[----:B------:R-:W-:Y:S01]  /*6580*/  USHF.R.U32.HI UR5, URZ, UR61, UR5 ;  /* 0x0000003dff057299 */ /* 0x000fe20008011605 */
[----:B------:R-:W-:Y:S02]  /*6590*/  UMOV UR8, UR9 ;  /* 0x0000000900087c82 */ /* 0x000fe40008000000 */
[----:B------:R-:W-:Y:S02]  /*65a0*/  @UP2 USHF.R.U32.HI UR4, URZ, UR43, UR8 ;  /* 0x0000002bff042299 */ /* 0x000fe40008011608 */
[----:B------:R-:W-:Y:S02]  /*65b0*/  USEL UR5, UR39, UR5, !UP1 ;  /* 0x0000000527057287 */ /* 0x000fe4000c800000 */
[----:B------:R-:W-:Y:S01]  /*65c0*/  UIMAD UR4, UR44, UR4, URZ ;  /* 0x000000042c0472a4 */ /* 0x000fe2000f8e02ff */
[----:B------:R-:W-:Y:S01]  /*65d0*/  UMOV UR8, UR13 ;  /* 0x0000000d00087c82 */ /* 0x000fe20008000000 */
[----:B------:R-:W-:Y:S02]  /*65e0*/  UIMAD.WIDE.U32 UR12, UR6, UR42, URZ ;  /* 0x0000002a060c72a5 */ /* 0x000fe4000f8e00ff */
[----:B------:R-:W-:Y:S02]  /*65f0*/  @UP2 USHF.R.U32.HI UR7, URZ, UR43, UR8 ;  /* 0x0000002bff072299 */ /* 0x000fe40008011608 */
[----:B------:R-:W-:Y:S02]  /*6600*/  UISETP.GE.AND UP0, UPT, UR6, UR4, UPT ;  /* 0x000000040600728c */ /* 0x000fe4000bf06270 */
[----:B------:R-:W-:Y:S01]  /*6610*/  UIMAD UR8, UR44, UR7, URZ ;  /* 0x000000072c0872a4 */ /* 0x000fe2000f8e02ff */
[----:B------:R-:W-:Y:S03]  /*6620*/  UMOV UR4, UR13 ;  /* 0x0000000d00047c82 */ /* 0x000fe60008000000 */
[----:B------:R-:W-:Y:S02]  /*6630*/  UISETP.GE.OR UP0, UPT, UR5, UR8, UP0 ;  /* 0x000000080500728c */ /* 0x000fe40008706670 */
[----:B------:R-:W-:Y:S02]  /*6640*/  USHF.R.U32.HI UR4, URZ, UR43, UR4 ;  /* 0x0000002bff047299 */ /* 0x000fe40008011604 */
[----:B------:R-:W-:Y:S02]  /*6650*/  UIMAD.WIDE.U32 UR8, UR5, UR42, URZ ;  /* 0x0000002a050872a5 */ /* 0x000fe4000f8e00ff */
[----:B------:R-:W-:Y:S02]  /*6660*/  USEL UR12, UR6, UR4, !UP2 ;  /* 0x00000004060c7287 */ /* 0x000fe4000d000000 */
[----:B------:R-:W-:Y:S02]  /*6670*/  UIADD3 UR8, UPT, UPT, -UR5, URZ, URZ ;  /* 0x000000ff05087290 */ /* 0x000fe4000fffe1ff */
[----:B------:R-:W-:Y:S01]  /*6680*/  UIADD3 UR10, UPT, UPT, -UR12, URZ, URZ ;  /* 0x000000ff0c0a7290 */ /* 0x000fe2000fffe1ff */
[----:B------:R-:W-:Y:S01]  /*6690*/  @!UP0 UMOV UR4, UR9 ;  /* 0x0000000900048c82 */ /* 0x000fe20008000000 */
[----:B------:R-:W-:Y:S02]  /*66a0*/  UIADD3 UR9, UPT, UPT, -UR6, URZ, URZ ;  /* 0x000000ff06097290 */ /* 0x000fe4000fffe1ff */
[----:B------:R-:W-:Y:S02]  /*66b0*/  @!UP0 USHF.R.U32.HI UR4, URZ, UR43, UR4 ;  /* 0x0000002bff048299 */ /* 0x000fe40008011604 */
[----:B------:R-:W-:Y:S02]  /*66c0*/  UIMAD UR10, UR44, UR10, UR6 ;  /* 0x0000000a2c0a72a4 */ /* 0x000fe4000f8e0206 */
[----:B------:R-:W-:Y:S04]  /*66d0*/  @!UP0 USEL UR4, UR5, UR4, !UP2 ;  /* 0x0000000405048287 */ /* 0x000fe8000d000000 */
[----:B------:R-:W-:Y:S02]  /*66e0*/  @!UP0 UIMAD UR10, UR7, UR10, UR4 ;  /* 0x0000000a070a82a4 */ /* 0x000fe4000f8e0204 */
[----:B------:R-:W-:Y:S02]  /*66f0*/  @!UP0 UIADD3 UR12, UPT, UPT, UR12, -UR4, URZ ;  /* 0x800000040c0c8290 */ /* 0x000fe4000fffe0ff */
[----:B------:R-:W-:Y:S02]  /*6700*/  UIMAD UR7, UR45, UR8, UR39 ;  /* 0x000000082d0772a4 */ /* 0x000fe4000f8e0227 */
[----:B------:R-:W-:Y:S02]  /*6710*/  @!UP0 UIMAD UR6, UR12, UR44, UR5 ;  /* 0x0000002c0c0682a4 */ /* 0x000fe4000f8e0205 */
[----:B------:R-:W-:Y:S01]  /*6720*/  UIMAD UR4, UR62, UR9, UR38 ;  /* 0x000000093e0472a4 */ /* 0x000fe2000f8e0226 */
[----:B------:R-:W-:Y:S02]  /*6730*/  @!UP0 UMOV UR5, UR10 ;  /* 0x0000000a00058c82 */ /* 0x000fe40008000000 */
[----:B------:R-:W-:Y:S02]  /*6740*/  UIMAD UR39, UR5, UR45, UR7 ;  /* 0x0000002d052772a4 */ /* 0x000fe4000f8e0207 */
[----:B------:R-:W-:Y:S11]  /*6750*/  UIMAD UR38, UR6, UR62, UR4 ;  /* 0x0000003e062672a4 */ /* 0x000ff6000f8e0204 */
[----:B------:R-:W-:Y:S01]  /*6760*/  @!UPT UIADD3 URZ, UPT, UPT, URZ, URZ, URZ ;  /* 0x000000fffffff290 */ /* 0x000fe2000fffe0ff */
.L_x_75:
[----:B------:R-:W-:Y:S01]  /*6770*/  UISETP.NE.AND UP0, UPT, UR41, 0x1, UPT ;  /* 0x000000012900788c */ /* 0x000fe2000bf05270 */
[----:B------:R-:W-:Y:S01]  /*6780*/  R2UR UR16, R95 ;  /* 0x000000005f1072ca */ /* 0x000fe200000e0000 */
[----:B------:R-:W-:Y:S01]  /*6790*/  USHF.L.U32 UR49, UR11, 0x7, URZ ;  /* 0x000000070b317899 */ /* 0x000fe200080006ff */
[----:B------:R-:W-:Y:S01]  /*67a0*/  IADD3 R88, PT, PT, R88, 0x1, RZ ;  /* 0x0000000158587810 */ /* 0x000fe20007ffe0ff */
[----:B------:R-:W-:Y:S07]  /*67b0*/  USHF.L.U32 UR54, UR27, 0x8, URZ ;  /* 0x000000081b367899 */ /* 0x000fee00080006ff */
[----:B------:R-:W2:Y:S01]  /*67c0*/  @!UP0 LDCU.128 UR12, c[0x0][0xd10] ;  /* 0x0001a200ff0c87ac */ /* 0x000ea20008000c00 */
[----:B------:R-:W3:Y:S01]  /*67d0*/  @!UP0 LDCU UR5, c[0x0][0xd0c] ;  /* 0x0001a180ff0587ac */ /* 0x000ee20008000800 */
[----:B------:R-:W1:Y:S01]  /*67e0*/  @!UP0 LDCU UR10, c[0x0][0xd20] ;  /* 0x0001a400ff0a87ac */ /* 0x000e620008000800 */
[----:B--2---:R-:W-:Y:S02]  /*67f0*/  UIMAD.WIDE.U32 UR8, UR39, UR12, URZ ;  /* 0x0000000c270872a5 */ /* 0x004fe4000f8e00ff */
[----:B------:R-:W-:Y:S02]  /*6800*/  UIMAD.WIDE.U32 UR6, UR38, UR15, URZ ;  /* 0x0000000f260672a5 */ /* 0x000fe4000f8e00ff */
[----:B------:R-:W-:Y:S03]  /*6810*/  @!UP0 UISETP.NE.AND UP1, UPT, UR14, 0x1, UPT ;  /* 0x000000010e00888c */ /* 0x000fe6000bf25270 */
[----:B------:R-:W-:Y:S01]  /*6820*/  @!UP0 UMOV UR4, UR9 ;  /* 0x0000000900048c82 */ /* 0x000fe20008000000 */
[----:B---3--:R-:W-:Y:S02]  /*6830*/  @!UP0 UISETP.NE.AND UP2, UPT, UR5, 0x1, UPT ;  /* 0x000000010500888c */ /* 0x008fe4000bf45270 */
[----:B------:R-:W-:Y:S01]  /*6840*/  @!UP0 USHF.R.U32.HI UR4, URZ, UR13, UR4 ;  /* 0x0000000dff048299 */ /* 0x000fe20008011604 */
[----:B------:R-:W-:Y:S02]  /*6850*/  @!UP0 UMOV UR6, UR7 ;  /* 0x0000000700068c82 */ /* 0x000fe40008000000 */
[----:B-1----:R-:W-:Y:S02]  /*6860*/  @!UP0 USHF.R.U32.HI UR6, URZ, UR10, UR6 ;  /* 0x0000000aff068299 */ /* 0x002fe40008011606 */
[----:B------:R-:W-:Y:S02]  /*6870*/  @!UP0 USEL UR7, UR39, UR4, !UP2 ;  /* 0x0000000427078287 */ /* 0x000fe4000d000000 */
[----:B------:R-:W-:Y:S04]  /*6880*/  @!UP0 USEL UR6, UR38, UR6, !UP1 ;  /* 0x0000000626068287 */ /* 0x000fe8000c800000 */
[----:B------:R-:W-:Y:S02]  /*6890*/  @!UP0 UIADD3 UR4, UPT, UPT, -UR7, UR6, URZ ;  /* 0x0000000607048290 */ /* 0x000fe4000fffe1ff */
[----:B------:R-:W-:Y:S02]  /*68a0*/  @!UP0 UIADD3 UR6, UPT, UPT, UR7, -UR6, URZ ;  /* 0x8000000607068290 */ /* 0x000fe4000fffe0ff */
[----:B------:R-:W-:Y:S02]  /*68b0*/  @!UP0 UIMAD UR39, UR4, UR5, UR39 ;  /* 0x00000005042782a4 */ /* 0x000fe4000f8e0227 */
[----:B------:R-:W-:Y:S02]  /*68c0*/  @!UP0 UIMAD UR38, UR6, UR14, UR38 ;  /* 0x0000000e062682a4 */ /* 0x000fe4000f8e0226 */
[----:B------:R-:W-:Y:S09]  /*68d0*/  ULOP3.LUT UP0, URZ, UR16, 0x1f0, URZ, 0xc0, !UPT ;  /* 0x000001f010ff7892 */ /* 0x000ff2000f80c0ff */
[----:B------:R-:W-:Y:S05]  /*68e0*/  BRA.U !UP0, `(.L_x_76) ;  /* 0x00000001087c7547 */ /* 0x000fea000b800000 */
[----:B------:R-:W1:Y:S01]  /*68f0*/  LDCU.64 UR8, c[0x4][0x80] ;  /* 0x01001000ff0877ac */ /* 0x000e620008000a00 */
[----:B------:R-:W-:Y:S01]  /*6900*/  MOV R16, 0x0 ;  /* 0x0000000000107802 */ /* 0x000fe20000000f00 */
[----:B------:R-:W-:Y:S02]  /*6910*/  HFMA2 R12, -RZ, RZ, 0, 5.9604644775390625e-08 ;  /* 0x00000001ff0c7431 */ /* 0x000fe400000001ff */
[----:B------:R-:W-:Y:S01]  /*6920*/  IMAD.MOV.U32 R8, RZ, RZ, 0x70 ;  /* 0x00000070ff087424 */ /* 0x000fe200078e00ff */
[----:B------:R2:W3:Y:S01]  /*6930*/  LDC.64 R14, c[0x4][R16] ;  /* 0x01000000100e7b82 */ /* 0x0004e20000000a00 */
[----:B------:R-:W4:Y:S01]  /*6940*/  LDCU.64 UR6, c[0x4][0x88] ;  /* 0x01001100ff0677ac */ /* 0x000f220008000a00 */
[----:B------:R-:W-:Y:S01]  /*6950*/  IMAD.MOV.U32 R13, RZ, RZ, RZ ;  /* 0x000000ffff0d7224 */ /* 0x000fe200078e00ff */
[----:B------:R-:W2:Y:S01]  /*6960*/  LDCU.64 UR4, c[0x4][0x8] ;  /* 0x01000100ff0477ac */ /* 0x000ea20008000a00 */
[----:B-1----:R-:W-:Y:S01]  /*6970*/  MOV R5, UR9 ;  /* 0x0000000900057c02 */ /* 0x002fe20008000f00 */
[----:B------:R-:W-:Y:S01]  /*6980*/  IMAD.U32 R4, RZ, RZ, UR8 ;  /* 0x00000008ff047e24 */ /* 0x000fe2000f8e00ff */
[----:B----4-:R-:W-:Y:S01]  /*6990*/  MOV R7, UR7 ;  /* 0x0000000700077c02 */ /* 0x010fe20008000f00 */
[----:B------:R-:W-:Y:S01]  /*69a0*/  IMAD.U32 R6, RZ, RZ, UR6 ;  /* 0x00000006ff067e24 */ /* 0x000fe2000f8e00ff */
[----:B--2---:R-:W-:Y:S01]  /*69b0*/  MOV R11, UR5 ;  /* 0x00000005000b7c02 */ /* 0x004fe20008000f00 */
[----:B------:R-:W-:Y:S02]  /*69c0*/  IMAD.U32 R10, RZ, RZ, UR4 ;  /* 0x00000004ff0a7e24 */ /* 0x000fe4000f8e00ff */
[----:B------:R-:W-:Y:S07]  /*69d0*/  LEPC R20, `(.L_x_77) ;  /* 0x000000001014794e */ /* 0x000fee0000000000 */
[----:B---3-5:R-:W-:Y:S05]  /*69e0*/  CALL.ABS.NOINC R14 ;  /* 0x000000000e007343 */ /* 0x028fea0003c00000 */
.L_x_77:
[----:B------:R-:W1:Y:S01]  /*69f0*/  LDCU.64 UR8, c[0x4][0x80] ;  /* 0x01001000ff0877ac */ /* 0x000e620008000a00 */
[----:B------:R-:W2:Y:S01]  /*6a00*/  LDC.64 R16, c[0x4][R16] ;  /* 0x0100000010107b82 */ /* 0x000ea20000000a00 */
[----:B------:R-:W-:Y:S02]  /*6a10*/  HFMA2 R12, -RZ, RZ, 0, 5.9604644775390625e-08 ;  /* 0x00000001ff0c7431 */ /* 0x000fe400000001ff */
[----:B------:R-:W-:Y:S02]  /*6a20*/  IMAD.MOV.U32 R8, RZ, RZ, 0x70 ;  /* 0x00000070ff087424 */ /* 0x000fe400078e00ff */
[----:B------:R-:W-:Y:S01]  /*6a30*/  IMAD.MOV.U32 R13, RZ, RZ, RZ ;  /* 0x000000ffff0d7224 */ /* 0x000fe200078e00ff */
[----:B------:R-:W3:Y:S01]  /*6a40*/  LDCU.64 UR6, c[0x4][0x88] ;  /* 0x01001100ff0677ac */ /* 0x000ee20008000a00 */
[----:B------:R-:W4:Y:S01]  /*6a50*/  LDCU.64 UR4, c[0x4][0x8] ;  /* 0x01000100ff0477ac */ /* 0x000f220008000a00 */
[----:B-1----:R-:W-:Y:S02]  /*6a60*/  MOV R4, UR8 ;  /* 0x0000000800047c02 */ /* 0x002fe40008000f00 */
[----:B------:R-:W-:Y:S02]  /*6a70*/  MOV R5, UR9 ;  /* 0x0000000900057c02 */ /* 0x000fe40008000f00 */
[----:B---3--:R-:W-:Y:S01]  /*6a80*/  MOV R7, UR7 ;  /* 0x0000000700077c02 */ /* 0x008fe20008000f00 */
[----:B------:R-:W-:Y:S01]  /*6a90*/  IMAD.U32 R6, RZ, RZ, UR6 ;  /* 0x00000006ff067e24 */ /* 0x000fe2000f8e00ff */
[----:B----4-:R-:W-:Y:S01]  /*6aa0*/  MOV R11, UR5 ;  /* 0x00000005000b7c02 */ /* 0x010fe20008000f00 */
[----:B------:R-:W-:Y:S02]  /*6ab0*/  IMAD.U32 R10, RZ, RZ, UR4 ;  /* 0x00000004ff0a7e24 */ /* 0x000fe4000f8e00ff */
[----:B------:R-:W-:Y:S07]  /*6ac0*/  LEPC R20, `(.L_x_76) ;  /* 0x000000001014794e */ /* 0x000fee0000000000 */
[----:B--2---:R-:W-:Y:S05]  /*6ad0*/  CALL.ABS.NOINC R16 ;  /* 0x0000000010007343 */ /* 0x004fea0003c00000 */
.L_x_76:
[----:B------:R-:W-:Y:S02]  /*6ae0*/  R2UR UR8, R86 ;  /* 0x00000000560872ca */ /* 0x000fe400000e0000 */
[----:B------:R-:W-:Y:S02]  /*6af0*/  R2UR UR7, R84 ;  /* 0x00000000540772ca */ /* 0x000fe400000e0000 */
[----:B------:R-:W-:Y:S02]  /*6b00*/  R2UR UR6, R83 ;  /* 0x00000000530672ca */ /* 0x000fe400000e0000 */
[----:B------:R-:W-:Y:S02]  /*6b10*/  R2UR UR5, R82 ;  /* 0x00000000520572ca */ /* 0x000fe400000e0000 */
[----:B------:R-:W-:Y:S02]  /*6b20*/  R2UR UR4, R81 ;  /* 0x00000000510472ca */ /* 0x000fe400000e0000 */
[----:B------:R-:W-:Y:S03]  /*6b30*/  ISETP.NE.U32.AND P4, PT, R76, RZ, PT ;  /* 0x000000ff4c00720c */ /* 0x000fe60003f85070 */
[----:B------:R-:W-:Y:S01]  /*6b40*/  UISETP.NE.AND UP2, UPT, UR8, URZ, UPT ;  /* 0x000000ff0800728c */ /* 0x000fe2000bf45270 */
[----:B------:R-:W-:Y:S01]  /*6b50*/  ISETP.NE.AND.EX P4, PT, R77, RZ, PT, P4 ;  /* 0x000000ff4d00720c */ /* 0x000fe20003f85340 */
[----:B------:R-:W-:Y:S04]  /*6b60*/  UISETP.NE.U32.AND UP0, UPT, UR7, URZ, UPT ;  /* 0x000000ff0700728c */ /* 0x000fe8000bf05070 */
[----:B------:R-:W-:Y:S01]  /*6b70*/  ISETP.NE.U32.AND P2, PT, RZ, UR5, PT ;  /* 0x00000005ff007c0c */ /* 0x000fe2000bf45070 */
[----:B------:R-:W-:Y:S01]  /*6b80*/  UISETP.NE.AND.EX UP1, UPT, UR6, URZ, UPT, UP0 ;  /* 0x000000ff0600728c */ /* 0x000fe2000bf25300 */
[----:B------:R-:W-:Y:S01]  /*6b90*/  PLOP3.LUT P1, PT, PT, PT, UP2, 0x80, 0x8 ;  /* 0x000000000008781c */ /* 0x000fe20003f2f028 */
[----:B------:R-:W-:Y:S01]  /*6ba0*/  UPLOP3.LUT UP0, UPT, UPT, UPT, UPT, 0x40, 0x4 ;  /* 0x000000000004789c */ /* 0x000fe20003f0e870 */
[----:B------:R-:W-:Y:S01]  /*6bb0*/  ISETP.NE.AND.EX P2, PT, RZ, UR4, PT, P2 ;  /* 0x00000004ff007c0c */ /* 0x000fe2000bf45320 */
[----:B------:R-:W-:Y:S06]  /*6bc0*/  @UP2 UPLOP3.LUT UP0, UPT, UPT, UPT, UP1, 0x80, 0x8 ;  /* 0x000000000008289c */ /* 0x000fec0003f0f010 */
[----:B------:R-:W-:Y:S01]  /*6bd0*/  PLOP3.LUT P0, PT, PT, PT, UP0, 0x80, 0x8 ;  /* 0x000000000008781c */ /* 0x000fe20003f0f008 */
[----:B------:R-:W-:Y:S01]  /*6be0*/  @!UPT UIADD3 URZ, UPT, UPT, URZ, URZ, URZ ;  /* 0x000000fffffff290 */ /* 0x000fe2000fffe0ff */
[----:B------:R-:W-:Y:S11]  /*6bf0*/  BRA.U !UP1, `(.L_x_78) ;  /* 0x0000000109487547 */ /* 0x000ff6000b800000 */
[----:B------:R-:W1:Y:S01]  /*6c00*/  LDCU.64 UR8, c[0x0][0x358] ;  /* 0x00006b00ff0877ac */ /* 0x000e620008000a00 */
[----:B------:R-:W-:Y:S01]  /*6c10*/  R2UR UR5, R82 ;  /* 0x00000000520572ca */ /* 0x000fe200000e0000 */
[----:B------:R-:W-:Y:S01]  /*6c20*/  IMAD.MOV.U32 R79, RZ, RZ, 0x1 ;  /* 0x00000001ff4f7424 */ /* 0x000fe200078e00ff */
[----:B------:R-:W-:Y:S01]  /*6c30*/  R2UR UR4, R81 ;  /* 0x00000000510472ca */ /* 0x000fe200000e0000 */
[----:B------:R-:W-:Y:S01]  /*6c40*/  IMAD.MOV.U32 R0, RZ, RZ, 0x1 ;  /* 0x00000001ff007424 */ /* 0x000fe200078e00ff */
[----:B------:R-:W-:Y:S09]  /*6c50*/  R2UR UR6, R84 ;  /* 0x00000000540672ca */ /* 0x000ff200000e0000 */
[----:B------:R-:W-:Y:S04]  /*6c60*/  UISETP.NE.U32.AND UP0, UPT, UR5, URZ, UPT ;  /* 0x000000ff0500728c */ /* 0x000fe8000bf05070 */
[----:B------:R-:W-:Y:S06]  /*6c70*/  UISETP.NE.AND.EX UP0, UPT, UR4, URZ, UPT, UP0 ;  /* 0x000000ff0400728c */ /* 0x000fec000bf05300 */
[----:B------:R-:W-:Y:S05]  /*6c80*/  PLOP3.LUT P3, PT, PT, PT, UP0, 0x80, 0x8 ;  /* 0x000000000008781c */ /* 0x000fea0003f6f008 */
[----:B------:R-:W2:Y:S01]  /*6c90*/  @UP0 LDCU.64 UR4, c[0x0][0xa88] ;  /* 0x00015100ff0407ac */ /* 0x000ea20008000a00 */
[----:B------:R-:W-:Y:S07]  /*6ca0*/  @UP0 UIMAD UR6, UR36, UR6, URZ ;  /* 0x00000006240602a4 */ /* 0x000fee000f8e02ff */
[----:B------:R-:W-:Y:S01]  /*6cb0*/  @!P3 PRMT R79, R0, 0x7610, R79 ;  /* 0x00007610004fb816 */ /* 0x000fe2000000004f */
[----:B--2---:R-:W-:Y:S06]  /*6cc0*/  @UP0 UIMAD.WIDE UR4, UR6, 0x4, UR4 ;  /* 0x00000004060408a5 */ /* 0x004fec000f8e0204 */
[----:B------:R-:W-:Y:S02]  /*6cd0*/  IMAD.U32 R4, RZ, RZ, UR4 ;  /* 0x00000004ff047e24 */ /* 0x000fe4000f8e00ff */
[----:B------:R-:W-:Y:S03]  /*6ce0*/  IMAD.U32 R5, RZ, RZ, UR5 ;  /* 0x00000005ff057e24 */ /* 0x000fe6000f8e00ff */
[----:B------:R-:W2:Y:S02]  /*6cf0*/  @!UP0 LDCU UR4, c[0x0][0xa80] ;  /* 0x00015000ff0487ac */ /* 0x000ea40008000800 */
[----:B-1---5:R1:W5:Y:S02]  /*6d00*/  @P3 LDG.E R41, desc[UR8][R4.64] ;  /* 0x0000000804293981 */ /* 0x022364000c1e1900 */
[----:B-12---:R-:W-:Y:S02]  /*6d10*/  @!P3 IMAD.U32 R41, RZ, RZ, UR4 ;  /* 0x00000004ff29be24 */ /* 0x006fe4000f8e00ff */
.L_x_78:
[----:B------:R-:W-:Y:S05]  /*6d20*/  @!P4 BRA `(.L_x_79) ;  /* 0x000000000024c947 */ /* 0x000fea0003800000 */
[----:B----4-:R-:W-:Y:S01]  /*6d30*/  ISETP.NE.U32.AND P3, PT, R74, RZ, PT ;  /* 0x000000ff4a00720c */ /* 0x010fe20003f65070 */
[----:B------:R-:W1:Y:S03]  /*6d40*/  LDCU.64 UR4, c[0x0][0x358] ;  /* 0x00006b00ff0477ac */ /* 0x000e660008000a00 */
[----:B------:R-:W-:Y:S11]  /*6d50*/  ISETP.NE.AND.EX P3, PT, R75, RZ, PT, P3 ;  /* 0x000000ff4b00720c */ /* 0x000ff60003f65330 */
[----:B------:R-:W-:Y:S02]  /*6d60*/  @!UPT UIADD3 URZ, UPT, UPT, URZ, URZ, URZ ;  /* 0x000000fffffff290 */ /* 0x000fe4000fffe0ff */
[----:B------:R-:W2:Y:S01]  /*6d70*/  @P3 LDC.64 R4, c[0x0][0xaa8] ;  /* 0x0002aa00ff043b82 */ /* 0x000ea20000000a00 */
[----:B------:R-:W-:Y:S04]  /*6d80*/  @P3 IMAD R0, R76, UR36, RZ ;  /* 0x000000244c003c24 */ /* 0x000fe8000f8e02ff */
[----:B--2---:R-:W-:Y:S05]  /*6d90*/  @P3 IMAD.WIDE R4, R0, 0x4, R4 ;  /* 0x0000000400043825 */ /* 0x004fea00078e0204 */
[----:B-1---5:R1:W5:Y:S02]  /*6da0*/  @P3 LDG.E R36, desc[UR4][R4.64] ;  /* 0x0000000404243981 */ /* 0x022364000c1e1900 */
[----:B-1----:R-:W2:Y:S02]  /*6db0*/  @!P3 LDC R36, c[0x0][0xaa0] ;  /* 0x0002a800ff24bb82 */ /* 0x002ea40000000800 */
.L_x_79:
[----:B-----5:R-:W-:Y:S01]  /*6dc0*/  FSETP.NEU.AND P3, PT, R41, RZ, PT ;  /* 0x000000ff2900720b */ /* 0x020fe20003f6d000 */
[----:B------:R-:W-:Y:S01]  /*6dd0*/  ULOP3.LUT UR4, UR56, 0x1, URZ, 0x3c, !UPT ;  /* 0x0000000138047892 */ /* 0x000fe2000f8e3cff */
[----:B------:R-:W-:Y:S01]  /*6de0*/  SEL R6, RZ, 0xffffffff, P2 ;  /* 0xffffffffff067807 */ /* 0x000fe20001000000 */
[----:B------:R-:W-:Y:S01]  /*6df0*/  IMAD.U32 R104, RZ, RZ, UR52 ;  /* 0x00000034ff687e24 */ /* 0x000fe2000f8e00ff */
[C---:B------:R-:W-:Y:S01]  /*6e00*/  @P1 LOP3.LUT P2, RZ, R79.reuse, 0xff, RZ, 0xc0, !PT ;  /* 0x000000ff4fff1812 */ /* 0x040fe2000784c0ff */
[----:B------:R-:W-:Y:S01]  /*6e10*/  IMAD.SHL.U32 R99, R90, 0x4, RZ ;  /* 0x000000045a637824 */ /* 0x000fe200078e00ff */
[----:B------:R-:W-:Y:S01]  /*6e20*/  @P1 SEL R5, RZ, 0xffffffff, P3 ;  /* 0xffffffffff051807 */ /* 0x000fe20001800000 */
[----:B------:R-:W-:Y:S01]  /*6e30*/  IMAD.U32 R102, RZ, RZ, UR4 ;  /* 0x00000004ff667e24 */ /* 0x000fe2000f8e00ff */
[----:B------:R-:W-:Y:S01]  /*6e40*/  LOP3.LUT P4, R87, R79, 0xff, RZ, 0xc0, !PT ;  /* 0x000000ff4f577812 */ /* 0x000fe2000788c0ff */
[----:B------:R-:W-:Y:S01]  /*6e50*/  IMAD.SHL.U32 R104, R104, 0x4000, RZ ;  /* 0x0000400068687824 */ /* 0x000fe200078e00ff */
[----:B------:R-:W-:Y:S01]  /*6e60*/  @P0 SEL R5, R6, R5, !P2 ;  /* 0x0000000506050207 */ /* 0x000fe20005000000 */
[----:B------:R-:W-:Y:S01]  /*6e70*/  IMAD.U32 R3, RZ, RZ, UR37 ;  /* 0x00000025ff037e24 */ /* 0x000fe2000f8e00ff */
[----:B------:R-:W-:Y:S01]  /*6e80*/  PLOP3.LUT P0, PT, PT, PT, UP1, 0x80, 0x8 ;  /* 0x000000000008781c */ /* 0x000fe20003f0f018 */
[----:B------:R-:W-:Y:S01]  /*6e90*/  IMAD.IADD R107, R91, 0x1, R104 ;  /* 0x000000015b6b7824 */ /* 0x000fe200078e0268 */
[----:B------:R-:W-:Y:S01]  /*6ea0*/  @P1 LOP3.LUT R5, R5, 0x1, RZ, 0xc0, !PT ;  /* 0x0000000105051812 */ /* 0x000fe200078ec0ff */
[----:B------:R-:W-:Y:S01]  /*6eb0*/  IMAD.SHL.U32 R98, R92, 0x4, RZ ;  /* 0x000000045c627824 */ /* 0x000fe200078e00ff */
[----:B------:R-:W-:Y:S01]  /*6ec0*/  BSSY B1, `(.L_x_80) ;  /* 0x000006a000017945 */ /* 0x000fe20003800000 */
[----:B------:R-:W-:Y:S01]  /*6ed0*/  IMAD.IADD R105, R107, 0x1, R99 ;  /* 0x000000016b697824 */ /* 0x000fe200078e0263 */
[----:B------:R-:W-:Y:S01]  /*6ee0*/  ISETP.NE.U32.OR P5, PT, R5, 0x1, !P1 ;  /* 0x000000010500780c */ /* 0x000fe20004fa5470 */
[----:B------:R-:W-:Y:S01]  /*6ef0*/  IMAD.U32 R5, RZ, RZ, UR52 ;  /* 0x00000034ff057e24 */ /* 0x000fe2000f8e00ff */
[----:B------:R-:W-:Y:S01]  /*6f00*/  CS2R R70, SRZ ;  /* 0x0000000000467805 */ /* 0x000fe2000001ff00 */
[----:B------:R-:W-:Y:S01]  /*6f10*/  IMAD.MOV.U32 R101, RZ, RZ, 0x1 ;  /* 0x00000001ff657424 */ /* 0x000fe200078e00ff */
[----:B------:R-:W-:Y:S01]  /*6f20*/  P2R R97, PR, RZ, 0x20 ;  /* 0x00000020ff617803 */ /* 0x000fe20000000000 */
[----:B------:R-:W-:Y:S01]  /*6f30*/  IMAD.MOV.U32 R72, RZ, RZ, RZ ;  /* 0x000000ffff487224 */ /* 0x000fe200078e00ff */
[----:B------:R-:W-:Y:S01]  /*6f40*/  LEA R4, R5, UR47, 0x3 ;  /* 0x0000002f05047c11 */ /* 0x000fe2000f8e18ff */
[----:B------:R-:W-:Y:S01]  /*6f50*/  IMAD.U32 R5, RZ, RZ, UR37 ;  /* 0x00000025ff057e24 */ /* 0x000fe2000f8e00ff */
[----:B------:R-:W-:Y:S02]  /*6f60*/  CS2R R68, SRZ ;  /* 0x0000000000447805 */ /* 0x000fe4000001ff00 */
[----:B------:R-:W-:Y:S02]  /*6f70*/  CS2R R66, SRZ ;  /* 0x0000000000427805 */ /* 0x000fe4000001ff00 */
[----:B------:R-:W-:Y:S02]  /*6f80*/  CS2R R64, SRZ ;  /* 0x0000000000407805 */ /* 0x000fe4000001ff00 */
[----:B------:R-:W-:Y:S02]  /*6f90*/  CS2R R62, SRZ ;  /* 0x00000000003e7805 */ /* 0x000fe4000001ff00 */
[----:B------:R-:W-:Y:S02]  /*6fa0*/  SHF.L.U32 R0, R5, 0x1f, RZ ;  /* 0x0000001f05007819 */ /* 0x000fe400000006ff */
[----:B------:R-:W-:Y:S02]  /*6fb0*/  CS2R R60, SRZ ;  /* 0x00000000003c7805 */ /* 0x000fe4000001ff00 */
[----:B------:R-:W-:Y:S02]  /*6fc0*/  @P5 SHF.L.U32 R7, R102, 0x1f, RZ ;  /* 0x0000001f66075819 */ /* 0x000fe400000006ff */
[----:B------:R-:W-:Y:S02]  /*6fd0*/  CS2R R58, SRZ ;  /* 0x00000000003a7805 */ /* 0x000fe4000001ff00 */
[----:B------:R-:W-:Y:S02]  /*6fe0*/  SEL R5, RZ, 0xffffffff, P3 ;  /* 0xffffffffff057807 */ /* 0x000fe40001800000 */
[----:B------:R-:W-:Y:S01]  /*6ff0*/  CS2R R56, SRZ ;  /* 0x0000000000387805 */ /* 0x000fe2000001ff00 */
[----:B------:R-:W1:Y:S01]  /*7000*/  @P5 SYNCS.PHASECHK.TRANS64.TRYWAIT P2, [R4+URZ+0x20], R7 ;  /* 0x00002007040055a7 */ /* 0x000e6200080411ff */
[----:B------:R-:W-:Y:S02]  /*7010*/  CS2R R54, SRZ ;  /* 0x0000000000367805 */ /* 0x000fe4000001ff00 */
[----:B------:R-:W-:Y:S02]  /*7020*/  @P0 SEL R5, R6, R5, !P4 ;  /* 0x0000000506050207 */ /* 0x000fe40006000000 */
[----:B------:R-:W-:Y:S02]  /*7030*/  CS2R R52, SRZ ;  /* 0x0000000000347805 */ /* 0x000fe4000001ff00 */
[----:B------:R-:W-:Y:S02]  /*7040*/  ISETP.NE.AND P0, PT, RZ, UR37, PT ;  /* 0x00000025ff007c0c */ /* 0x000fe4000bf05270 */
[----:B------:R-:W-:Y:S02]  /*7050*/  CS2R R50, SRZ ;  /* 0x0000000000327805 */ /* 0x000fe4000001ff00 */
[----:B------:R-:W-:Y:S02]  /*7060*/  LOP3.LUT R5, R5, 0x1, RZ, 0xc0, !PT ;  /* 0x0000000105057812 */ /* 0x000fe400078ec0ff */
[----:B------:R-:W-:Y:S02]  /*7070*/  CS2R R48, SRZ ;  /* 0x0000000000307805 */ /* 0x000fe4000001ff00 */
[----:B------:R-:W-:Y:S02]  /*7080*/  CS2R R46, SRZ ;  /* 0x00000000002e7805 */ /* 0x000fe4000001ff00 */
[----:B------:R-:W-:Y:S02]  /*7090*/  CS2R R44, SRZ ;  /* 0x00000000002c7805 */ /* 0x000fe4000001ff00 */
[----:B------:R-:W-:Y:S02]  /*70a0*/  ISETP.NE.U32.AND P3, PT, R5, 0x1, PT ;  /* 0x000000010500780c */ /* 0x000fe40003f65070 */
[----:B------:R-:W-:Y:S01]  /*70b0*/  CS2R R42, SRZ ;  /* 0x00000000002a7805 */ /* 0x000fe2000001ff00 */
[----:B------:R-:W-:Y:S01]  /*70c0*/  IMAD.MOV.U32 R40, RZ, RZ, RZ ;  /* 0x000000ffff287224 */ /* 0x000fe200078e00ff */
[----:B------:R-:W-:Y:S01]  /*70d0*/  SEL R38, RZ, 0xe0, P0 ;  /* 0x000000e0ff267807 */ /* 0x000fe20000000000 */
[----:B------:R-:W-:Y:S01]  /*70e0*/  IMAD.U32 R100, RZ, RZ, UR52 ;  /* 0x00000034ff647e24 */ /* 0x000fe2000f8e00ff */
[----:B------:R-:W-:Y:S01]  /*70f0*/  P2R R103, PR, RZ, 0x8 ;  /* 0x00000008ff677803 */ /* 0x000fe20000000000 */
[----:B------:R3:W2:Y:S01]  /*7100*/  SYNCS.PHASECHK.TRANS64.TRYWAIT P1, [UR47+0x80], R0 ;  /* 0x00008000ff0075a7 */ /* 0x0006a2000802112f */
[----:B------:R-:W-:Y:S02]  /*7110*/  IMAD R37, R3, 0xe0, R2 ;  /* 0x000000e003257824 */ /* 0x000fe400078e0202 */
[----:B------:R-:W-:Y:S02]  /*7120*/  IMAD.IADD R108, R107, 0x1, R98 ;  /* 0x000000016b6c7824 */ /* 0x000fe400078e0262 */
[----:B------:R-:W-:Y:S01]  /*7130*/  IMAD.IADD R106, R98, 0x1, R105 ;  /* 0x00000001626a7824 */ /* 0x000fe200078e0269 */
[----:B-1----:R-:W-:Y:S01]  /*7140*/  @P5 SEL R101, RZ, 0x1, !P2 ;  /* 0x00000001ff655807 */ /* 0x002fe20005000000 */
[----:B---3--:R-:W-:Y:S06]  /*7150*/  @!P5 BRA `(.L_x_81) ;  /* 0x000000040000d947 */ /* 0x008fec0003800000 */
[----:B------:R-:W-:Y:S01]  /*7160*/  HFMA2 R42, -RZ, RZ, 0, 0 ;  /* 0x00000000ff2a7431 */ /* 0x000fe200000001ff */
[----:B------:R-:W-:Y:S01]  /*7170*/  ISETP.NE.AND P0, PT, R101, RZ, PT ;  /* 0x000000ff6500720c */ /* 0x000fe20003f05270 */
[----:B------:R-:W-:Y:S01]  /*7180*/  IMAD.MOV.U32 R40, RZ, RZ, RZ ;  /* 0x000000ffff287224 */ /* 0x000fe200078e00ff */
[----:B------:R-:W-:Y:S11]  /*7190*/  BSSY B0, `(.L_x_82) ;  /* 0x0000005000007945 */ /* 0x000ff60003800000 */
[----:B------:R-:W-:Y:S05]  /*71a0*/  @P0 BRA `(.L_x_83) ;  /* 0x00000000000c0947 */ /* 0x000fea0003800000 */
[----:B------:R-:W-:Y:S04]  /*71b0*/  SHF.L.U32 R3, R102, 0x1f, RZ ;  /* 0x0000001f66037819 */ /* 0x000fe800000006ff */
[----:B------:R-:W1:Y:S02]  /*71c0*/  SYNCS.PHASECHK.TRANS64.TRYWAIT P0, [R4+URZ+0x20], R3 ;  /* 0x00002003040075a7 */ /* 0x000e6400080011ff */
[----:B-1----:R-:W-:Y:S05]  /*71d0*/  @!P0 BRA `(.L_x_84) ;  /* 0x0000008400588947 */ /* 0x002fea0003800000 */
.L_x_83:
[----:B------:R-:W-:Y:S05]  /*71e0*/  BSYNC B0 ;  /* 0x0000000000007941 */ /* 0x000fea0003800000 */
.L_x_82:
[----:B------:R-:W-:Y:S01]  /*71f0*/  ISETP.NE.AND P0, PT, R103, RZ, PT ;  /* 0x000000ff6700720c */ /* 0x000fe20003f05270 */
[----:B------:R-:W-:Y:S01]  /*7200*/  IMAD.MOV.U32 R43, RZ, RZ, RZ ;  /* 0x000000ffff2b7224 */ /* 0x000fe200078e00ff */
[----:B------:R-:W-:Y:S02]  /*7210*/  CS2R R44, SRZ ;  /* 0x00000000002c7805 */ /* 0x000fe4000001ff00 */
        /* <DEDUP_REMOVED lines=9> */
[----:B------:R-:W-:Y:S01]  /*72b0*/  CS2R R64, SRZ ;  /* 0x0000000000407805 */ /* 0x000fe2000001ff00 */
[----:B------:R3:W1:Y:S01]  /*72c0*/  @P0 LDS R40, [R107] ;  /* 0x000000006b280984 */ /* 0x0006620000000800 */
[----:B------:R-:W-:Y:S02]  /*72d0*/  CS2R R66, SRZ ;  /* 0x0000000000427805 */ /* 0x000fe4000001ff00 */
[----:B------:R-:W-:Y:S02]  /*72e0*/  CS2R R68, SRZ ;  /* 0x0000000000447805 */ /* 0x000fe4000001ff00 */
[----:B------:R-:W-:Y:S01]  /*72f0*/  CS2R R70, SRZ ;  /* 0x0000000000467805 */ /* 0x000fe2000001ff00 */
[----:B------:R3:W1:Y:S01]  /*7300*/  @P0 LDS R42, [R108] ;  /* 0x000000006c2a0984 */ /* 0x0006620000000800 */
[----:B------:R-:W-:Y:S01]  /*7310*/  IMAD.MOV.U32 R72, RZ, RZ, RZ ;  /* 0x000000ffff487224 */ /* 0x000fe200078e00ff */
[----:B------:R-:W-:Y:S02]  /*7320*/  UIADD3 UR4, UPT, UPT, UR52, 0x1, URZ ;  /* 0x0000000134047890 */ /* 0x000fe4000fffe0ff */
[----:B------:R3:W1:Y:S02]  /*7330*/  @P0 LDS R43, [R105] ;  /* 0x00000000692b0984 */ /* 0x0006640000000800 */
[----:B------:R-:W-:Y:S02]  /*7340*/  UISETP.NE.AND UP0, UPT, UR4, 0x3, UPT ;  /* 0x000000030400788c */ /* 0x000fe4000bf05270 */
[----:B------:R3:W1:Y:S02]  /*7350*/  @P0 LDS R44, [R106] ;  /* 0x000000006a2c0984 */ /* 0x0006640000000800 */
[----:B------:R-:W-:Y:S02]  /*7360*/  USEL UR5, URZ, 0x1, UP0 ;  /* 0x00000001ff057887 */ /* 0x000fe40008000000 */
[----:B------:R3:W1:Y:S01]  /*7370*/  @P0 LDS R45, [R107+0x200] ;  /* 0x000200006b2d0984 */ /* 0x0006620000000800 */
[----:B------:R-:W-:Y:S03]  /*7380*/  USEL UR4, UR4, URZ, UP0 ;  /* 0x000000ff04047287 */ /* 0x000fe60008000000 */
[----:B------:R3:W1:Y:S01]  /*7390*/  @P0 LDS R46, [R108+0x200] ;  /* 0x000200006c2e0984 */ /* 0x0006620000000800 */
[----:B------:R-:W-:Y:S02]  /*73a0*/  LOP3.LUT R102, R102, UR5, RZ, 0x3c, !PT ;  /* 0x0000000566667c12 */ /* 0x000fe4000f8e3cff */
[----:B------:R-:W-:Y:S01]  /*73b0*/  IMAD.U32 R100, RZ, RZ, UR4 ;  /* 0x00000004ff647e24 */ /* 0x000fe2000f8e00ff */
[----:B------:R3:W1:Y:S04]  /*73c0*/  @P0 LDS R47, [R105+0x200] ;  /* 0x00020000692f0984 */ /* 0x0006680000000800 */
        /* <DEDUP_REMOVED lines=24> */
[----:B------:R3:W1:Y:S02]  /*7550*/  @P0 LDS R72, [R106+0xe00] ;  /* 0x000e00006a480984 */ /* 0x0006640000000800 */
.L_x_81:
[----:B------:R-:W-:Y:S05]  /*7560*/  BSYNC B1 ;  /* 0x0000000000017941 */ /* 0x000fea0003800000 */
.L_x_80:
[----:B------:R-:W-:Y:S05]  /*7570*/  IMAD.IADD R39, R37, 0x1, R38 ;  /* 0x0000000125277824 */ /* 0x000fea00078e0226 */
[----:B-1----:R-:W-:Y:S04]  /*7580*/  SHF.R.U32.HI R3, RZ, 0x15, R39 ;  /* 0x00000015ff037819 */ /* 0x002fe80000011627 */
[----:B------:R-:W-:Y:S01]  /*7590*/  LOP3.LUT P0, RZ, R3, 0x3, R80, 0x48, !PT ;  /* 0x0000000303ff7812 */ /* 0x000fe20007804850 */
[----:B------:R-:W-:Y:S01]  /*75a0*/  @!UPT UIADD3 URZ, UPT, UPT, URZ, URZ, URZ ;  /* 0x000000fffffff290 */ /* 0x000fe2000fffe0ff */
[----:B--2---:R-:W-:Y:S11]  /*75b0*/  @P1 BRA `(.L_x_85) ;  /* 0x0000000000081947 */ /* 0x004ff60003800000 */
[----:B------:R-:W1:Y:S02]  /*75c0*/  SYNCS.PHASECHK.TRANS64.TRYWAIT P1, [UR47+0x80], R0 ;  /* 0x00008000ff0075a7 */ /* 0x000e64000802112f */
[----:B-1----:R-:W-:Y:S05]  /*75d0*/  @!P1 BRA `(.L_x_86) ;  /* 0x00000080006c9947 */ /* 0x002fea0003800000 */
.L_x_85:
[----:B------:R-:W-:Y:S05]  /*75e0*/  @!P0 BRA `(.L_x_87) ;  /* 0x0000000000408947 */ /* 0x000fea0003800000 */
[----:B------:R-:W2:Y:S01]  /*75f0*/  LDCU.64 UR8, c[0x4][0x70] ;  /* 0x01000e00ff0877ac */ /* 0x000ea20008000a00 */
[----:B------:R-:W-:Y:S01]  /*7600*/  MOV R15, 0x0 ;  /* 0x00000000000f7802 */ /* 0x000fe20000000f00 */
[----:B------:R-:W-:Y:S02]  /*7610*/  HFMA2 R12, -RZ, RZ, 0, 5.9604644775390625e-08 ;  /* 0x00000001ff0c7431 */ /* 0x000fe400000001ff */
[----:B------:R-:W-:Y:S02]  /*7620*/  IMAD.MOV.U32 R8, RZ, RZ, 0x192 ;  /* 0x00000192ff087424 */ /* 0x000fe400078e00ff */
[----:B------:R-:W-:Y:S01]  /*7630*/  IMAD.MOV.U32 R13, RZ, RZ, RZ ;  /* 0x000000ffff0d7224 */ /* 0x000fe200078e00ff */
[----:B------:R-:W5:Y:S01]  /*7640*/  LDCU.64 UR6, c[0x4][0x78] ;  /* 0x01000f00ff0677ac */ /* 0x000f620008000a00 */
[----:B------:R-:W1:Y:S01]  /*7650*/  LDC.64 R14, c[0x4][R15] ;  /* 0x010000000f0e7b82 */ /* 0x000e620000000a00 */
[----:B------:R-:W3:Y:S01]  /*7660*/  LDCU.64 UR4, c[0x4][0x10] ;  /* 0x01000200ff0477ac */ /* 0x000ee20008000a00 */
[----:B--2---:R-:W-:Y:S01]  /*7670*/  MOV R5, UR9 ;  /* 0x0000000900057c02 */ /* 0x004fe20008000f00 */
[----:B------:R-:W-:Y:S01]  /*7680*/  IMAD.U32 R4, RZ, RZ, UR8 ;  /* 0x00000008ff047e24 */ /* 0x000fe2000f8e00ff */
[----:B-----5:R-:W-:Y:S01]  /*7690*/  MOV R7, UR7 ;  /* 0x0000000700077c02 */ /* 0x020fe20008000f00 */
[----:B------:R-:W-:Y:S01]  /*76a0*/  IMAD.U32 R6, RZ, RZ, UR6 ;  /* 0x00000006ff067e24 */ /* 0x000fe2000f8e00ff */
[----:B---3--:R-:W-:Y:S01]  /*76b0*/  MOV R11, UR5 ;  /* 0x00000005000b7c02 */ /* 0x008fe20008000f00 */
[----:B------:R-:W-:Y:S02]  /*76c0*/  IMAD.U32 R10, RZ, RZ, UR4 ;  /* 0x00000004ff0a7e24 */ /* 0x000fe4000f8e00ff */
[----:B------:R-:W-:Y:S07]  /*76d0*/  LEPC R20, `(.L_x_87) ;  /* 0x000000001014794e */ /* 0x000fee0000000000 */
[----:B-1--4-:R-:W-:Y:S05]  /*76e0*/  CALL.ABS.NOINC R14 ;  /* 0x000000000e007343 */ /* 0x012fea0003c00000 */
.L_x_87:
[----:B------:R-:W-:Y:S05]  /*76f0*/  WARPSYNC.ALL ;  /* 0x0000000000007948 */ /* 0x000fea0003800000 */
[----:B------:R-:W-:Y:S01]  /*7700*/  R2UR UR4, R39 ;  /* 0x00000000270472ca */ /* 0x000fe200000e0000 */
[----:B------:R-:W-:Y:S01]  /*7710*/  BSSY.RECONVERGENT B0, `(.L_x_88) ;  /* 0x0000088000007945 */ /* 0x000fe20003800200 */
[----:B------:R-:W-:Y:S11]  /*7720*/  ISETP.NE.AND P0, PT, R93, RZ, PT ;  /* 0x000000ff5d00720c */ /* 0x000ff60003f05270 */
[----:B------:R-:W2:Y:S01]  /*7730*/  LDTM.x32 R4, tmem[UR4] ;  /* 0x00000004000479ee */ /* 0x000ea200082c0000 */
[----:B------:R-:W-:Y:S01]  /*7740*/  UIADD3 UR4, UPT, UPT, UR47, 0x88, URZ ;  /* 0x000000882f047890 */ /* 0x000fe2000fffe0ff */
[----:B------:R-:W-:Y:S03]  /*7750*/  NOP ;  /* 0x0000000000007918 */ /* 0x000fe60000000000 */
[----:B------:R-:W-:Y:S09]  /*7760*/  UPRMT UR4, UR40, 0x654, UR4 ;  /* 0x0000065428047896 */ /* 0x000ff20008000004 */
[----:B--2---:R-:W-:Y:S01]  /*7770*/  SYNCS.ARRIVE.TRANS64.RED.A1T0 RZ, [UR4], RZ ;  /* 0x000000ffffff79a7 */ /* 0x004fe20008100404 */
[C---:B------:R-:W-:Y:S01]  /*7780*/  FMUL R4, R36.reuse, R4 ;  /* 0x0000000424047220 */ /* 0x040fe20000400000 */
[C---:B------:R-:W-:Y:S01]  /*7790*/  FMUL R5, R36.reuse, R5 ;  /* 0x0000000524057220 */ /* 0x040fe20000400000 */
[C---:B------:R-:W-:Y:S01]  /*77a0*/  FMUL R6, R36.reuse, R6 ;  /* 0x0000000624067220 */ /* 0x040fe20000400000 */
[C---:B------:R-:W-:Y:S01]  /*77b0*/  FMUL R7, R36.reuse, R7 ;  /* 0x0000000724077220 */ /* 0x040fe20000400000 */
[C---:B------:R-:W-:Y:S01]  /*77c0*/  FFMA R4, R41.reuse, R40, R4 ;  /* 0x0000002829047223 */ /* 0x040fe20000000004 */
[C---:B------:R-:W-:Y:S01]  /*77d0*/  FFMA R5, R41.reuse, R42, R5 ;  /* 0x0000002a29057223 */ /* 0x040fe20000000005 */
[C---:B------:R-:W-:Y:S01]  /*77e0*/  FFMA R6, R41.reuse, R43, R6 ;  /* 0x0000002b29067223 */ /* 0x040fe20000000006 */
[C---:B------:R-:W-:Y:S01]  /*77f0*/  FFMA R7, R41.reuse, R44, R7 ;  /* 0x0000002c29077223 */ /* 0x040fe20000000007 */
[C---:B------:R-:W-:Y:S01]  /*7800*/  FMUL R8, R36.reuse, R8 ;  /* 0x0000000824087220 */ /* 0x040fe20000400000 */
[----:B------:R2:W-:Y:S01]  /*7810*/  STS [R107], R4 ;  /* 0x000000046b007388 */ /* 0x0005e20000000800 */
[C---:B------:R-:W-:Y:S01]  /*7820*/  FMUL R9, R36.reuse, R9 ;  /* 0x0000000924097220 */ /* 0x040fe20000400000 */
[C---:B------:R-:W-:Y:S01]  /*7830*/  FMUL R10, R36.reuse, R10 ;  /* 0x0000000a240a7220 */ /* 0x040fe20000400000 */
[C---:B------:R-:W-:Y:S01]  /*7840*/  FFMA R8, R41.reuse, R45, R8 ;  /* 0x0000002d29087223 */ /* 0x040fe20000000008 */
[----:B------:R2:W-:Y:S01]  /*7850*/  STS [R108], R5 ;  /* 0x000000056c007388 */ /* 0x0005e20000000800 */
        /* <DEDUP_REMOVED lines=11> */
[----:B------:R2:W-:Y:S01]  /*7910*/  STS [R107+0x200], R8 ;  /* 0x000200086b007388 */ /* 0x0005e20000000800 */
[C---:B------:R-:W-:Y:S01]  /*7920*/  FMUL R15, R36.reuse, R15 ;  /* 0x0000000f240f7220 */ /* 0x040fe20000400000 */
[C---:B------:R-:W-:Y:S01]  /*7930*/  FMUL R16, R36.reuse, R16 ;  /* 0x0000001024107220 */ /* 0x040fe20000400000 */
[C---:B------:R-:W-:Y:S01]  /*7940*/  FFMA R14, R41.reuse, R51, R14 ;  /* 0x00000033290e7223 */ /* 0x040fe2000000000e */
[----:B------:R2:W-:Y:S01]  /*7950*/  STS [R108+0x200], R9 ;  /* 0x000200096c007388 */ /* 0x0005e20000000800 */
        /* <DEDUP_REMOVED lines=50> */
[----:B------:R-:W-:Y:S01]  /*7c80*/  FMUL R35, R36, R35 ;  /* 0x0000002324237220 */ /* 0x000fe20000400000 */
[----:B------:R2:W-:Y:S03]  /*7c90*/  STS [R105+0x800], R22 ;  /* 0x0008001669007388 */ /* 0x0005e60000000800 */
[----:B------:R-:W-:Y:S01]  /*7ca0*/  FFMA R35, R41, R72, R35 ;  /* 0x0000004829237223 */ /* 0x000fe20000000023 */
[----:B------:R2:W-:Y:S04]  /*7cb0*/  STS [R106+0x800], R23 ;  /* 0x000800176a007388 */ /* 0x0005e80000000800 */
        /* <DEDUP_REMOVED lines=11> */
[----:B------:R2:W-:Y:S01]  /*7d70*/  STS [R106+0xe00], R35 ;  /* 0x000e00236a007388 */ /* 0x0005e20000000800 */
[----:B------:R-:W-:Y:S01]  /*7d80*/  @!PT LDS RZ, [RZ] ;  /* 0x00000000fffff984 */ /* 0x000fe20000000800 */
[----:B------:R-:W-:Y:S01]  /*7d90*/  @!PT LDS RZ, [RZ] ;  /* 0x00000000fffff984 */ /* 0x000fe20000000800 */
[----:B------:R-:W-:Y:S01]  /*7da0*/  @!PT LDS RZ, [RZ] ;  /* 0x00000000fffff984 */ /* 0x000fe20000000800 */
[----:B------:R-:W-:Y:S01]  /*7db0*/  @!PT LDS RZ, [RZ] ;  /* 0x00000000fffff984 */ /* 0x000fe20000000800 */
[----:B------:R5:W-:Y:S06]  /*7dc0*/  MEMBAR.ALL.CTA ;  /* 0x0000000000007992 */ /* 0x000bec0000008000 */
[----:B-----5:R-:W5:Y:S02]  /*7dd0*/  FENCE.VIEW.ASYNC.S ;  /* 0x00000000000073c6 */ /* 0x020f640000000000 */
[----:B-----5:R-:W-:Y:S06]  /*7de0*/  BAR.SYNC.DEFER_BLOCKING 0x1, 0x80 ;  /* 0x0042000000007b1d */ /* 0x020fec0000010000 */
[----:B------:R-:W-:Y:S05]  /*7df0*/  @P0 BRA `(.L_x_89) ;  /* 0x0000000000640947 */ /* 0x000fea0003800000 */
[----:B------:R-:W-:Y:S01]  /*7e00*/  R2UR UR6, R104 ;  /* 0x00000000680672ca */ /* 0x000fe200000e0000 */
[----:B------:R-:W-:Y:S01]  /*7e10*/  UIADD3 UR4, UP0, UPT, UR58, 0x880, URZ ;  /* 0x000008803a047890 */ /* 0x000fe2000ff1e0ff */
[----:B------:R-:W-:Y:S01]  /*7e20*/  R2UR UR7, R38 ;  /* 0x00000000260772ca */ /* 0x000fe200000e0000 */
[----:B------:R-:W-:Y:S01]  /*7e30*/  UMOV UR51, UR36 ;  /* 0x0000002400337c82 */ /* 0x000fe20008000000 */
[----:B------:R-:W-:Y:S02]  /*7e40*/  UIADD3 UR17, UPT, UPT, UR49, 0x20, URZ ;  /* 0x0000002031117890 */ /* 0x000fe4000fffe0ff */
[----:B------:R-:W-:Y:S01]  /*7e50*/  UIADD3.X UR5, UPT, UPT, URZ, UR59, URZ, UP0, !UPT ;  /* 0x0000003bff057290 */ /* 0x000fe200087fe4ff */
[----:B------:R-:W-:Y:S01]  /*7e60*/  UMOV UR19, UR36 ;  /* 0x0000002400137c82 */ /* 0x000fe20008000000 */
[----:B------:R-:W-:Y:S01]  /*7e70*/  UIADD3 UR13, UPT, UPT, UR49, 0x40, URZ ;  /* 0x00000040310d7890 */ /* 0x000fe2000fffe0ff */
[----:B------:R-:W-:Y:S01]  /*7e80*/  UMOV UR15, UR36 ;  /* 0x00000024000f7c82 */ /* 0x000fe20008000000 */
[----:B------:R-:W-:Y:S03]  /*7e90*/  UIADD3 UR9, UPT, UPT, UR49, 0x60, URZ ;  /* 0x0000006031097890 */ /* 0x000fe6000fffe0ff */
[----:B------:R-:W-:Y:S02]  /*7ea0*/  UIADD3 UR6, UPT, UPT, UR47, UR6, URZ ;  /* 0x000000062f067290 */ /* 0x000fe4000fffe0ff */
[----:B------:R-:W-:Y:S02]  /*7eb0*/  UIADD3 UR50, UPT, UPT, UR54, UR7, URZ ;  /* 0x0000000736327290 */ /* 0x000fe4000fffe0ff */
[----:B------:R-:W-:Y:S02]  /*7ec0*/  UIADD3 UR48, UPT, UPT, UR6, 0x200, URZ ;  /* 0x0000020006307890 */ /* 0x000fe4000fffe0ff */
[----:B------:R-:W-:Y:S02]  /*7ed0*/  UIADD3 UR16, UPT, UPT, UR6, 0x1200, URZ ;  /* 0x0000120006107890 */ /* 0x000fe4000fffe0ff */
[----:B------:R-:W-:Y:S01]  /*7ee0*/  UIADD3 UR12, UPT, UPT, UR6, 0x2200, URZ ;  /* 0x00002200060c7890 */ /* 0x000fe2000fffe0ff */
[----:B------:R-:W-:Y:S01]  /*7ef0*/  UMOV UR18, UR50 ;  /* 0x0000003200127c82 */ /* 0x000fe20008000000 */
[----:B------:R-:W-:Y:S01]  /*7f00*/  UMOV UR14, UR50 ;  /* 0x00000032000e7c82 */ /* 0x000fe20008000000 */
[----:B------:R-:W-:Y:S02]  /*7f10*/  UIADD3 UR8, UPT, UPT, UR6, 0x3200, URZ ;  /* 0x0000320006087890 */ /* 0x000fe4000fffe0ff */
[----:B------:R1:W-:Y:S01]  /*7f20*/  UTMASTG.3D [UR48], [UR4] ;  /* 0x00000030040073b5 */ /* 0x0003e20008010000 */
[----:B------:R-:W-:Y:S01]  /*7f30*/  UMOV UR11, UR36 ;  /* 0x00000024000b7c82 */ /* 0x000fe20008000000 */
[----:B------:R-:W-:Y:S01]  /*7f40*/  UMOV UR10, UR50 ;  /* 0x00000032000a7c82 */ /* 0x000fe20008000000 */
[----:B------:R1:W-:Y:S01]  /*7f50*/  UTMASTG.3D [UR16], [UR4] ;  /* 0x00000010040073b5 */ /* 0x0003e20008010000 */
[----:B------:R1:W-:Y:S03]  /*7f60*/  UTMASTG.3D [UR12], [UR4] ;  /* 0x0000000c040073b5 */ /* 0x0003e60008010000 */
[----:B------:R1:W-:Y:S02]  /*7f70*/  UTMASTG.3D [UR8], [UR4] ;  /* 0x00000008040073b5 */ /* 0x0003e40008010000 */
[----:B-1----:R0:W-:Y:S02]  /*7f80*/  UTMACMDFLUSH ;  /* 0x00000000000079b7 */ /* 0x0021e40000000000 */
.L_x_89:
[----:B------:R-:W-:Y:S05]  /*7f90*/  BSYNC.RECONVERGENT B0 ;  /* 0x0000000000007941 */ /* 0x000fea0003800200 */
.L_x_88:
[----:B------:R-:W-:Y:S01]  /*7fa0*/  UIADD3 UR48, UPT, UPT, UR52, 0x1, URZ ;  /* 0x0000000134307890 */ /* 0x000fe2000fffe0ff */
[----:B------:R-:W-:Y:S03]  /*7fb0*/  BSSY.RECONVERGENT B0, `(.L_x_90) ;  /* 0x0000005000007945 */ /* 0x000fe60003800200 */
[----:B------:R-:W-:Y:S04]  /*7fc0*/  UISETP.NE.AND UP0, UPT, UR48, 0x3, UPT ;  /* 0x000000033000788c */ /* 0x000fe8000bf05270 */
[----:B------:R-:W-:Y:S01]  /*7fd0*/  USEL UR46, UR48, URZ, UP0 ;  /* 0x000000ff302e7287 */ /* 0x000fe20008000000 */
[----:B------:R-:W-:Y:S11]  /*7fe0*/  @P0 BRA `(.L_x_91) ;  /* 0x0000000000040947 */ /* 0x000ff60003800000 */
[----:B------:R-:W-:Y:S04]  /*7ff0*/  DEPBAR.LE SB0, 0x1 ;  /* 0x000080400000791a */ /* 0x000fe80000000000 */
.L_x_91:
[----:B------:R-:W-:Y:S05]  /*8000*/  BSYNC.RECONVERGENT B0 ;  /* 0x0000000000007941 */ /* 0x000fea0003800200 */
.L_x_90:
[----:B------:R-:W-:Y:S01]  /*8010*/  BAR.SYNC.DEFER_BLOCKING 0x1, 0x80 ;  /* 0x0042000000007b1d */ /* 0x000fe20000010000 */
[----:B------:R-:W-:Y:S01]  /*8020*/  ISETP.NE.AND P1, PT, R97, RZ, PT ;  /* 0x000000ff6100720c */ /* 0x000fe20003f25270 */
[----:B------:R-:W-:Y:S01]  /*8030*/  UISETP.NE.AND UP0, UPT, UR55, URZ, UPT ;  /* 0x000000ff3700728c */ /* 0x000fe2000bf05270 */
[----:B--2---:R-:W-:Y:S11]  /*8040*/  LEA R5, R100, UR47, 0x3 ;  /* 0x0000002f64057c11 */ /* 0x004ff6000f8e18ff */
[----:B------:R-:W-:Y:S01]  /*8050*/  @P1 SHF.L.U32 R4, R102, 0x1f, RZ ;  /* 0x0000001f66041819 */ /* 0x000fe200000006ff */
[----:B------:R-:W-:Y:S06]  /*8060*/  BRA.U !UP0, `(.L_x_92) ;  /* 0x0000000108247547 */ /* 0x000fec000b800000 */
[----:B-1----:R-:W1:Y:S01]  /*8070*/  S2R R0, SR_CgaCtaId ;  /* 0x0000000000007919 */ /* 0x002e620000008800 */
[----:B------:R-:W-:Y:S01]  /*8080*/  IMAD.U32 R3, RZ, RZ, UR53 ;  /* 0x00000035ff037e24 */ /* 0x000fe2000f8e00ff */
[----:B------:R-:W-:Y:S04]  /*8090*/  UIADD3 UR4, UPT, UPT, UR53, 0x1, URZ ;  /* 0x0000000135047890 */ /* 0x000fe8000fffe0ff */
[----:B------:R-:W-:Y:S01]  /*80a0*/  @P1 LEA R3, R3, UR47, 0x3 ;  /* 0x0000002f03031c11 */ /* 0x000fe2000f8e18ff */
[----:B------:R-:W-:Y:S04]  /*80b0*/  UISETP.NE.AND UP0, UPT, UR4, 0x3, UPT ;  /* 0x000000030400788c */ /* 0x000fe8000bf05270 */
[----:B------:R-:W-:Y:S01]  /*80c0*/  @P1 VIADD R3, R3, 0x38 ;  /* 0x0000003803031836 */ /* 0x000fe20000000000 */
[----:B------:R-:W-:Y:S04]  /*80d0*/  USEL UR53, UR4, URZ, UP0 ;  /* 0x000000ff04357287 */ /* 0x000fe80008000000 */
[----:B-1----:R-:W-:Y:S04]  /*80e0*/  @P1 PRMT R0, R0, 0x654, R3 ;  /* 0x0000065400001816 */ /* 0x002fe80000000003 */
[----:B------:R2:W-:Y:S04]  /*80f0*/  @P1 SYNCS.ARRIVE.TRANS64.RED.A1T0 RZ, [R0+URZ], RZ ;  /* 0x000000ff00ff19a7 */ /* 0x0005e800081004ff */
.L_x_92:
[----:B------:R-:W5:Y:S01]  /*8100*/  @P1 SYNCS.PHASECHK.TRANS64.TRYWAIT P0, [R5+URZ+0x20], R4 ;  /* 0x00002004050015a7 */ /* 0x000f6200080011ff */
[----:B------:R-:W-:Y:S01]  /*8110*/  UISETP.NE.AND UP0, UPT, UR37, URZ, UPT ;  /* 0x000000ff2500728c */ /* 0x000fe2000bf05270 */
[----:B------:R-:W-:Y:S01]  /*8120*/  BSSY B1, `(.L_x_93) ;  /* 0x0000038000017945 */ /* 0x000fe20003800000 */
[----:B------:R-:W-:Y:S02]  /*8130*/  UMOV UR4, 0xc0 ;  /* 0x000000c000047882 */ /* 0x000fe40000000000 */
[----:B------:R-:W-:Y:S01]  /*8140*/  USEL UR40, UR4, 0x20, !UP0 ;  /* 0x0000002004287887 */ /* 0x000fe2000c000000 */
[----:B-----5:R-:W-:Y:S01]  /*8150*/  @P1 SEL R101, RZ, 0x1, !P0 ;  /* 0x00000001ff651807 */ /* 0x020fe20004000000 */
[----:B------:R-:W-:Y:S10]  /*8160*/  @!P1 BRA `(.L_x_94) ;  /* 0x0000000000cc9947 */ /* 0x000ff40003800000 */
[----:B------:R-:W-:Y:S01]  /*8170*/  ISETP.NE.AND P1, PT, R103, RZ, PT ;  /* 0x000000ff6700720c */ /* 0x000fe20003f25270 */
[----:B------:R-:W-:Y:S01]  /*8180*/  BSSY B0, `(.L_x_95) ;  /* 0x0000008000007945 */ /* 0x000fe20003800000 */
[----:B------:R-:W-:Y:S11]  /*8190*/  ISETP.NE.AND P0, PT, R101, RZ, PT ;  /* 0x000000ff6500720c */ /* 0x000ff60003f05270 */
[----:B------:R-:W-:Y:S04]  /*81a0*/  @P1 IMAD R4, R100, 0x4000, R91 ;  /* 0x0000400064041824 */ /* 0x000fe800078e025b */
[----:B-1----:R-:W-:Y:S01]  /*81b0*/  @P1 IMAD.IADD R3, R98, 0x1, R4 ;  /* 0x0000000162031824 */ /* 0x002fe200078e0204 */
[----:B------:R-:W-:Y:S06]  /*81c0*/  @P0 BRA `(.L_x_96) ;  /* 0x00000000000c0947 */ /* 0x000fec0003800000 */
[----:B--2---:R-:W-:Y:S04]  /*81d0*/  SHF.L.U32 R0, R102, 0x1f, RZ ;  /* 0x0000001f66007819 */ /* 0x004fe800000006ff */
[----:B------:R-:W1:Y:S02]  /*81e0*/  SYNCS.PHASECHK.TRANS64.TRYWAIT P0, [R5+URZ+0x20], R0 ;  /* 0x00002000050075a7 */ /* 0x000e6400080011ff */
[----:B-1----:R-:W-:Y:S05]  /*81f0*/  @!P0 BRA `(.L_x_97) ;  /* 0x00000074007c8947 */ /* 0x002fea0003800000 */
.L_x_96:
[----:B------:R-:W-:Y:S05]  /*8200*/  BSYNC B0 ;  /* 0x0000000000007941 */ /* 0x000fea0003800000 */
.L_x_95:
[----:B------:R-:W-:Y:S01]  /*8210*/  ISETP.NE.AND P0, PT, R103, RZ, PT ;  /* 0x000000ff6700720c */ /* 0x000fe20003f05270 */
[----:B------:R-:W-:Y:S11]  /*8220*/  VIADD R100, R100, 0x1 ;  /* 0x0000000164647836 */ /* 0x000ff60000000000 */
[----:B------:R-:W-:Y:S01]  /*8230*/  @!UPT UIADD3 URZ, UPT, UPT, URZ, URZ, URZ ;  /* 0x000000fffffff290 */ /* 0x000fe2000fffe0ff */
[----:B------:R-:W3:Y:S01]  /*8240*/  @P0 LDS R42, [R3] ;  /* 0x00000000032a0984 */ /* 0x000ee20000000800 */
[----:B-1----:R-:W-:Y:S03]  /*8250*/  @P0 IMAD.IADD R5, R99, 0x1, R4 ;  /* 0x0000000163050824 */ /* 0x002fe600078e0204 */
[----:B------:R-:W1:Y:S01]  /*8260*/  @P0 LDS R46, [R3+0x200] ;  /* 0x00020000032e0984 */ /* 0x000e620000000800 */
[----:B--2---:R-:W-:Y:S03]  /*8270*/  @P0 IMAD.IADD R0, R98, 0x1, R5 ;  /* 0x0000000162000824 */ /* 0x004fe600078e0205 */
[----:B------:R-:W2:Y:S04]  /*8280*/  @P0 LDS R50, [R3+0x400] ;  /* 0x0004000003320984 */ /* 0x000ea80000000800 */
[----:B------:R-:W1:Y:S04]  /*8290*/  @P0 LDS R54, [R3+0x600] ;  /* 0x0006000003360984 */ /* 0x000e680000000800 */
[----:B------:R-:W1:Y:S04]  /*82a0*/  @P0 LDS R58, [R3+0x800] ;  /* 0x00080000033a0984 */ /* 0x000e680000000800 */
[----:B------:R-:W1:Y:S04]  /*82b0*/  @P0 LDS R62, [R3+0xa00] ;  /* 0x000a0000033e0984 */ /* 0x000e680000000800 */
[----:B------:R-:W1:Y:S04]  /*82c0*/  @P0 LDS R66, [R3+0xc00] ;  /* 0x000c000003420984 */ /* 0x000e680000000800 */
[----:B------:R5:W1:Y:S04]  /*82d0*/  @P0 LDS R70, [R3+0xe00] ;  /* 0x000e000003460984 */ /* 0x000a680000000800 */
[----:B------:R1:W1:Y:S04]  /*82e0*/  @P0 LDS R40, [R4] ;  /* 0x0000000004280984 */ /* 0x0002680000000800 */
[----:B------:R1:W1:Y:S04]  /*82f0*/  @P0 LDS R45, [R4+0x200] ;  /* 0x00020000042d0984 */ /* 0x0002680000000800 */
[----:B------:R1:W1:Y:S04]  /*8300*/  @P0 LDS R49, [R4+0x400] ;  /* 0x0004000004310984 */ /* 0x0002680000000800 */
[----:B------:R1:W1:Y:S04]  /*8310*/  @P0 LDS R53, [R4+0x600] ;  /* 0x0006000004350984 */ /* 0x0002680000000800 */
[----:B------:R1:W1:Y:S04]  /*8320*/  @P0 LDS R57, [R4+0x800] ;  /* 0x0008000004390984 */ /* 0x0002680000000800 */
[----:B------:R1:W1:Y:S04]  /*8330*/  @P0 LDS R61, [R4+0xa00] ;  /* 0x000a0000043d0984 */ /* 0x0002680000000800 */
[----:B------:R1:W1:Y:S04]  /*8340*/  @P0 LDS R65, [R4+0xc00] ;  /* 0x000c000004410984 */ /* 0x0002680000000800 */
        /* <DEDUP_REMOVED lines=16> */
[----:B------:R1:W1:Y:S01]  /*8450*/  @P0 LDS R72, [R0+0xe00] ;  /* 0x000e000000480984 */ /* 0x0002620000000800 */
[C---:B------:R-:W-:Y:S04]  /*8460*/  ISETP.NE.AND P0, PT, R100.reuse, 0x3, PT ;  /* 0x000000036400780c */ /* 0x040fe80003f05270 */
[----:B-----5:R-:W-:Y:S02]  /*8470*/  SEL R3, RZ, 0x1, P0 ;  /* 0x00000001ff037807 */ /* 0x020fe40000000000 */
[----:B------:R-:W-:Y:S02]  /*8480*/  SEL R100, R100, RZ, P0 ;  /* 0x000000ff64647207 */ /* 0x000fe40000000000 */
[----:B--23--:R-:W-:Y:S02]  /*8490*/  LOP3.LUT R102, R102, R3, RZ, 0x3c, !PT ;  /* 0x0000000366667212 */ /* 0x00cfe400078e3cff */
.L_x_94:
[----:B------:R-:W-:Y:S05]  /*84a0*/  BSYNC B1 ;  /* 0x0000000000017941 */ /* 0x000fea0003800000 */
.L_x_93:
[----:B------:R-:W-:Y:S05]  /*84b0*/  VIADD R38, R37, UR40 ;  /* 0x0000002825267c36 */ /* 0x000fea0008000000 */
[----:B-1----:R-:W-:Y:S04]  /*84c0*/  SHF.R.U32.HI R3, RZ, 0x15, R38 ;  /* 0x00000015ff037819 */ /* 0x002fe80000011626 */
[----:B------:R-:W-:Y:S11]  /*84d0*/  LOP3.LUT P0, RZ, R3, 0x3, R80, 0x48, !PT ;  /* 0x0000000303ff7812 */ /* 0x000ff60007804850 */
[----:B------:R-:W-:Y:S02]  /*84e0*/  @!UPT UIADD3 URZ, UPT, UPT, URZ, URZ, URZ ;  /* 0x000000fffffff290 */ /* 0x000fe4000fffe0ff */
[----:B------:R-:W-:Y:S05]  /*84f0*/  @!P0 BRA `(.L_x_98) ;  /* 0x0000000000408947 */ /* 0x000fea0003800000 */
[----:B------:R-:W1:Y:S01]  /*8500*/  LDCU.64 UR8, c[0x4][0x70] ;  /* 0x01000e00ff0877ac */ /* 0x000e620008000a00 */
[----:B------:R-:W-:Y:S01]  /*8510*/  MOV R15, 0x0 ;  /* 0x00000000000f7802 */ /* 0x000fe20000000f00 */
[----:B------:R-:W-:Y:S02]  /*8520*/  HFMA2 R12, -RZ, RZ, 0, 5.9604644775390625e-08 ;  /* 0x00000001ff0c7431 */ /* 0x000fe400000001ff */
[----:B------:R-:W-:Y:S02]  /*8530*/  IMAD.MOV.U32 R8, RZ, RZ, 0x192 ;  /* 0x00000192ff087424 */ /* 0x000fe400078e00ff */
[----:B------:R-:W-:Y:S01]  /*8540*/  IMAD.MOV.U32 R13, RZ, RZ, RZ ;  /* 0x000000ffff0d7224 */ /* 0x000fe200078e00ff */
[----:B------:R-:W5:Y:S01]  /*8550*/  LDCU.64 UR6, c[0x4][0x78] ;  /* 0x01000f00ff0677ac */ /* 0x000f620008000a00 */
[----:B------:R-:W2:Y:S01]  /*8560*/  LDC.64 R14, c[0x4][R15] ;  /* 0x010000000f0e7b82 */ /* 0x000ea20000000a00 */
[----:B------:R-:W3:Y:S01]  /*8570*/  LDCU.64 UR4, c[0x4][0x10] ;  /* 0x01000200ff0477ac */ /* 0x000ee20008000a00 */
[----:B-1----:R-:W-:Y:S01]  /*8580*/  MOV R5, UR9 ;  /* 0x0000000900057c02 */ /* 0x002fe20008000f00 */
[----:B------:R-:W-:Y:S01]  /*8590*/  IMAD.U32 R4, RZ, RZ, UR8 ;  /* 0x00000008ff047e24 */ /* 0x000fe2000f8e00ff */
[----:B-----5:R-:W-:Y:S01]  /*85a0*/  MOV R7, UR7 ;  /* 0x0000000700077c02 */ /* 0x020fe20008000f00 */
[----:B------:R-:W-:Y:S01]  /*85b0*/  IMAD.U32 R6, RZ, RZ, UR6 ;  /* 0x00000006ff067e24 */ /* 0x000fe2000f8e00ff */
[----:B---3--:R-:W-:Y:S01]  /*85c0*/  MOV R11, UR5 ;  /* 0x00000005000b7c02 */ /* 0x008fe20008000f00 */
[----:B------:R-:W-:Y:S02]  /*85d0*/  IMAD.U32 R10, RZ, RZ, UR4 ;  /* 0x00000004ff0a7e24 */ /* 0x000fe4000f8e00ff */
[----:B------:R-:W-:Y:S07]  /*85e0*/  LEPC R20, `(.L_x_98) ;  /* 0x000000001014794e */ /* 0x000fee0000000000 */
[----:B--2-4-:R-:W-:Y:S05]  /*85f0*/  CALL.ABS.NOINC R14 ;  /* 0x000000000e007343 */ /* 0x014fea0003c00000 */
.L_x_98:
[----:B------:R-:W-:Y:S01]  /*8600*/  ISETP.NE.AND P0, PT, R93, RZ, PT ;  /* 0x000000ff5d00720c */ /* 0x000fe20003f05270 */
[----:B------:R-:W-:Y:S05]  /*8610*/  WARPSYNC.ALL ;  /* 0x0000000000007948 */ /* 0x000fea0003800000 */
[----:B------:R-:W1:Y:S01]  /*8620*/  S2R R39, SR_CgaCtaId ;  /* 0x0000000000277919 */ /* 0x000e620000008800 */
[----:B------:R-:W-:Y:S01]  /*8630*/  R2UR UR4, R38 ;  /* 0x00000000260472ca */ /* 0x000fe200000e0000 */
[----:B------:R-:W1:Y:S01]  /*8640*/  S2UR UR51, SR_CgaCtaId ;  /* 0x00000000003379c3 */ /* 0x000e620000008800 */
[----:B------:R-:W-:Y:S11]  /*8650*/  BSSY.RECONVERGENT B0, `(.L_x_99) ;  /* 0x0000087000007945 */ /* 0x000ff60003800200 */
[----:B------:R-:W5:Y:S01]  /*8660*/  LDTM.x32 R4, tmem[UR4] ;  /* 0x00000004000479ee */ /* 0x000f6200082c0000 */
[----:B------:R-:W-:Y:S06]  /*8670*/  USHF.L.U32 UR4, UR46, 0xe, URZ ;  /* 0x0000000e2e047899 */ /* 0x000fec00080006ff */
[----:B--2---:R-:W-:Y:S04]  /*8680*/  IADD3 R0, PT, PT, R91, UR4, RZ ;  /* 0x000000045b007c10 */ /* 0x004fe8000fffe0ff */
[CC--:B------:R-:W-:Y:S02]  /*8690*/  IADD3 R104, PT, PT, R98.reuse, R0.reuse, RZ ;  /* 0x0000000062687210 */ /* 0x0c0fe40007ffe0ff */
[----:B------:R-:W-:Y:S04]  /*86a0*/  IADD3 R3, PT, PT, R99, R0, RZ ;  /* 0x0000000063037210 */ /* 0x000fe80007ffe0ff */
[----:B------:R-:W-:Y:S01]  /*86b0*/  IADD3 R0, PT, PT, R98, R3, RZ ;  /* 0x0000000362007210 */ /* 0x000fe20007ffe0ff */
[C---:B-----5:R-:W-:Y:S01]  /*86c0*/  FMUL R4, R36.reuse, R4 ;  /* 0x0000000424047220 */ /* 0x060fe20000400000 */
        /* <DEDUP_REMOVED lines=8> */
[----:B------:R2:W-:Y:S01]  /*8750*/  STS [R91+UR4], R4 ;  /* 0x000000045b007988 */ /* 0x0005e20008000804 */
        /* <DEDUP_REMOVED lines=15> */
[----:B------:R2:W-:Y:S01]  /*8850*/  STS [R91+UR4+0x200], R8 ;  /* 0x000200085b007988 */ /* 0x0005e20008000804 */
        /* <DEDUP_REMOVED lines=58> */
[----:B------:R2:W-:Y:S04]  /*8c00*/  STS [R91+UR4+0xa00], R24 ;  /* 0x000a00185b007988 */ /* 0x0005e80008000804 */
[----:B------:R2:W-:Y:S04]  /*8c10*/  STS [R104+0xa00], R25 ;  /* 0x000a001968007388 */ /* 0x0005e80000000800 */
[----:B------:R2:W-:Y:S04]  /*8c20*/  STS [R3+0xa00], R26 ;  /* 0x000a001a03007388 */ /* 0x0005e80000000800 */
        /* <DEDUP_REMOVED lines=16> */
[----:B-1----:R-:W-:Y:S05]  /*8d30*/  @P0 BRA `(.L_x_100) ;  /* 0x0000000000600947 */ /* 0x002fea0003800000 */
[----:B------:R-:W-:Y:S02]  /*8d40*/  UIADD3 UR6, UP0, UPT, UR58, 0x880, URZ ;  /* 0x000008803a067890 */ /* 0x000fe4000ff1e0ff */
[----:B------:R-:W-:Y:S02]  /*8d50*/  UIADD3 UR5, UPT, UPT, UR47, UR4, URZ ;  /* 0x000000042f057290 */ /* 0x000fe4000fffe0ff */
[----:B------:R-:W-:Y:S02]  /*8d60*/  UIADD3 UR10, UPT, UPT, UR54, UR40, URZ ;  /* 0x00000028360a7290 */ /* 0x000fe4000fffe0ff */
[----:B------:R-:W-:Y:S02]  /*8d70*/  UIADD3 UR8, UPT, UPT, UR5, 0x200, URZ ;  /* 0x0000020005087890 */ /* 0x000fe4000fffe0ff */
[----:B------:R-:W-:Y:S01]  /*8d80*/  UIADD3.X UR7, UPT, UPT, URZ, UR59, URZ, UP0, !UPT ;  /* 0x0000003bff077290 */ /* 0x000fe200087fe4ff */
[----:B------:R-:W-:Y:S01]  /*8d90*/  UMOV UR9, UR49 ;  /* 0x0000003100097c82 */ /* 0x000fe20008000000 */
[----:B------:R-:W-:Y:S01]  /*8da0*/  UMOV UR11, UR36 ;  /* 0x00000024000b7c82 */ /* 0x000fe20008000000 */
[----:B------:R-:W-:Y:S02]  /*8db0*/  UIADD3 UR21, UPT, UPT, UR49, 0x20, URZ ;  /* 0x0000002031157890 */ /* 0x000fe4000fffe0ff */
[----:B------:R-:W-:Y:S01]  /*8dc0*/  UIADD3 UR20, UPT, UPT, UR5, 0x1200, URZ ;  /* 0x0000120005147890 */ /* 0x000fe2000fffe0ff */
[----:B------:R-:W-:Y:S03]  /*8dd0*/  UMOV UR23, UR36 ;  /* 0x0000002400177c82 */ /* 0x000fe60008000000 */
[----:B------:R1:W-:Y:S01]  /*8de0*/  UTMASTG.3D [UR8], [UR6] ;  /* 0x00000008060073b5 */ /* 0x0003e20008010000 */
[----:B------:R-:W-:Y:S01]  /*8df0*/  UMOV UR22, UR10 ;  /* 0x0000000a00167c82 */ /* 0x000fe20008000000 */
[----:B------:R-:W-:Y:S02]  /*8e00*/  UIADD3 UR17, UPT, UPT, UR49, 0x40, URZ ;  /* 0x0000004031117890 */ /* 0x000fe4000fffe0ff */
[----:B------:R-:W-:Y:S01]  /*8e10*/  UIADD3 UR16, UPT, UPT, UR5, 0x2200, URZ ;  /* 0x0000220005107890 */ /* 0x000fe2000fffe0ff */
[----:B------:R-:W-:Y:S01]  /*8e20*/  UMOV UR19, UR36 ;  /* 0x0000002400137c82 */ /* 0x000fe20008000000 */
[----:B------:R-:W-:Y:S01]  /*8e30*/  UMOV UR18, UR10 ;  /* 0x0000000a00127c82 */ /* 0x000fe20008000000 */
[----:B------:R1:W-:Y:S01]  /*8e40*/  UTMASTG.3D [UR20], [UR6] ;  /* 0x00000014060073b5 */ /* 0x0003e20008010000 */
[----:B------:R-:W-:Y:S02]  /*8e50*/  UIADD3 UR13, UPT, UPT, UR49, 0x60, URZ ;  /* 0x00000060310d7890 */ /* 0x000fe4000fffe0ff */
[----:B------:R-:W-:Y:S01]  /*8e60*/  UIADD3 UR12, UPT, UPT, UR5, 0x3200, URZ ;  /* 0x00003200050c7890 */ /* 0x000fe2000fffe0ff */
[----:B------:R-:W-:Y:S01]  /*8e70*/  UMOV UR15, UR36 ;  /* 0x00000024000f7c82 */ /* 0x000fe20008000000 */
[----:B------:R-:W-:Y:S01]  /*8e80*/  UMOV UR14, UR10 ;  /* 0x0000000a000e7c82 */ /* 0x000fe20008000000 */
[----:B------:R1:W-:Y:S06]  /*8e90*/  UTMASTG.3D [UR16], [UR6] ;  /* 0x00000010060073b5 */ /* 0x0003ec0008010000 */
[----:B------:R1:W-:Y:S02]  /*8ea0*/  UTMASTG.3D [UR12], [UR6] ;  /* 0x0000000c060073b5 */ /* 0x0003e40008010000 */
[----:B-1----:R0:W-:Y:S02]  /*8eb0*/  UTMACMDFLUSH ;  /* 0x00000000000079b7 */ /* 0x0021e40000000000 */
.L_x_100:
[----:B------:R-:W-:Y:S05]  /*8ec0*/  BSYNC.RECONVERGENT B0 ;  /* 0x0000000000007941 */ /* 0x000fea0003800200 */
.L_x_99:
[----:B------:R-:W-:Y:S01]  /*8ed0*/  UIADD3 UR4, UPT, UPT, UR46, 0x1, URZ ;  /* 0x000000012e047890 */ /* 0x000fe2000fffe0ff */
[----:B------:R-:W-:Y:S01]  /*8ee0*/  ISETP.NE.AND P1, PT, R97, RZ, PT ;  /* 0x000000ff6100720c */ /* 0x000fe20003f25270 */
[----:B--2---:R-:W-:Y:S01]  /*8ef0*/  IMAD.U32 R0, RZ, RZ, UR53 ;  /* 0x00000035ff007e24 */ /* 0x004fe2000f8e00ff */
[----:B------:R-:W-:Y:S01]  /*8f00*/  BSSY.RECONVERGENT B0, `(.L_x_101) ;  /* 0x0000008000007945 */ /* 0x000fe20003800200 */
[----:B------:R-:W-:Y:S04]  /*8f10*/  UISETP.NE.AND UP0, UPT, UR4, 0x3, UPT ;  /* 0x000000030400788c */ /* 0x000fe8000bf05270 */
[----:B------:R-:W-:Y:S02]  /*8f20*/  USEL UR46, UR4, URZ, UP0 ;  /* 0x000000ff042e7287 */ /* 0x000fe40008000000 */
[----:B------:R-:W-:Y:S04]  /*8f30*/  UISETP.EQ.XOR UP0, UPT, UR48, 0x3, !UP0 ;  /* 0x000000033000788c */ /* 0x000fe8000c702a70 */
[----:B------:R-:W-:Y:S01]  /*8f40*/  UP2UR UR50, UPR, URZ, 0x1 ;  /* 0x00000001ff327883 */ /* 0x000fe20008000000 */
[----:B------:R-:W-:Y:S01]  /*8f50*/  @P1 LEA R0, R0, UR47, 0x3 ;  /* 0x0000002f00001c11 */ /* 0x000fe2000f8e18ff */
[----:B------:R-:W-:Y:S10]  /*8f60*/  @P0 BRA `(.L_x_102) ;  /* 0x0000000000040947 */ /* 0x000ff40003800000 */
[----:B------:R-:W-:Y:S04]  /*8f70*/  DEPBAR.LE SB0, 0x1 ;  /* 0x000080400000791a */ /* 0x000fe80000000000 */
.L_x_102:
[----:B------:R-:W-:Y:S05]  /*8f80*/  BSYNC.RECONVERGENT B0 ;  /* 0x0000000000007941 */ /* 0x000fea0003800200 */
.L_x_101:
[----:B------:R-:W-:Y:S01]  /*8f90*/  BAR.SYNC.DEFER_BLOCKING 0x1, 0x80 ;  /* 0x0042000000007b1d */ /* 0x000fe20000010000 */
[----:B------:R-:W-:Y:S01]  /*8fa0*/  @P1 VIADD R4, R0, 0x38 ;  /* 0x0000003800041836 */ /* 0x000fe20000000000 */
[----:B------:R-:W-:Y:S01]  /*8fb0*/  @P1 SHF.L.U32 R0, R102, 0x1f, RZ ;  /* 0x0000001f66001819 */ /* 0x000fe200000006ff */
[----:B------:R-:W-:Y:S02]  /*8fc0*/  UIADD3 UR5, UPT, UPT, UR53, 0x1, URZ ;  /* 0x0000000135057890 */ /* 0x000fe4000fffe0ff */
[----:B------:R-:W-:Y:S01]  /*8fd0*/  UISETP.NE.AND UP0, UPT, UR37, URZ, UPT ;  /* 0x000000ff2500728c */ /* 0x000fe2000bf05270 */
[----:B------:R-:W-:Y:S01]  /*8fe0*/  @P1 PRMT R39, R39, 0x654, R4 ;  /* 0x0000065427271816 */ /* 0x000fe20000000004 */
[----:B------:R-:W-:Y:S04]  /*8ff0*/  UISETP.NE.AND UP1, UPT, UR5, 0x3, UPT ;  /* 0x000000030500788c */ /* 0x000fe8000bf25270 */
[----:B------:R-:W-:Y:S01]  /*9000*/  USEL UR48, UR5, URZ, UP1 ;  /* 0x000000ff05307287 */ /* 0x000fe20008800000 */
[----:B------:R1:W-:Y:S01]  /*9010*/  @P1 SYNCS.ARRIVE.TRANS64.RED.A1T0 RZ, [R39+URZ], RZ ;  /* 0x000000ff27ff19a7 */ /* 0x0003e200081004ff */
[----:B------:R-:W-:Y:S01]  /*9020*/  UMOV UR4, 0x400 ;  /* 0x0000040000047882 */ /* 0x000fe20000000000 */
[----:B------:R-:W-:Y:S01]  /*9030*/  BSSY B1, `(.L_x_103) ;  /* 0x000003b000017945 */ /* 0x000fe20003800000 */
[----:B------:R-:W-:Y:S03]  /*9040*/  ULEA UR47, UR51, UR4, 0x18 ;  /* 0x00000004332f7291 */ /* 0x000fe6000f8ec0ff */
[----:B------:R-:W-:Y:S02]  /*9050*/  UMOV UR4, 0xa0 ;  /* 0x000000a000047882 */ /* 0x000fe40000000000 */
[----:B------:R-:W-:Y:S01]  /*9060*/  USEL UR40, UR4, 0x40, !UP0 ;  /* 0x0000004004287887 */ /* 0x000fe2000c000000 */
[----:B------:R-:W-:Y:S04]  /*9070*/  LEA R5, R100, UR47, 0x3 ;  /* 0x0000002f64057c11 */ /* 0x000fe8000f8e18ff */
[----:B------:R-:W2:Y:S02]  /*9080*/  @P1 SYNCS.PHASECHK.TRANS64.TRYWAIT P0, [R5+URZ+0x20], R0 ;  /* 0x00002000050015a7 */ /* 0x000ea400080011ff */
[----:B--2---:R-:W-:Y:S01]  /*9090*/  @P1 SEL R101, RZ, 0x1, !P0 ;  /* 0x00000001ff651807 */ /* 0x004fe20004000000 */
[----:B-1----:R-:W-:Y:S06]  /*90a0*/  @!P1 BRA `(.L_x_104) ;  /* 0x0000000000cc9947 */ /* 0x002fec0003800000 */
[----:B------:R-:W-:Y:S01]  /*90b0*/  ISETP.NE.AND P1, PT, R103, RZ, PT ;  /* 0x000000ff6700720c */ /* 0x000fe20003f25270 */
[----:B------:R-:W-:Y:S01]  /*90c0*/  BSSY B0, `(.L_x_105) ;  /* 0x0000008000007945 */ /* 0x000fe20003800000 */
[----:B------:R-:W-:Y:S11]  /*90d0*/  ISETP.NE.AND P0, PT, R101, RZ, PT ;  /* 0x000000ff6500720c */ /* 0x000ff60003f05270 */
[----:B------:R-:W-:Y:S04]  /*90e0*/  @P1 IMAD R3, R100, 0x4000, R91 ;  /* 0x0000400064031824 */ /* 0x000fe800078e025b */
[----:B------:R-:W-:Y:S01]  /*90f0*/  @P1 IMAD.IADD R0, R98, 0x1, R3 ;  /* 0x0000000162001824 */ /* 0x000fe200078e0203 */
[----:B------:R-:W-:Y:S06]  /*9100*/  @P0 BRA `(.L_x_106) ;  /* 0x00000000000c0947 */ /* 0x000fec0003800000 */
[----:B------:R-:W-:Y:S04]  /*9110*/  SHF.L.U32 R4, R102, 0x1f, RZ ;  /* 0x0000001f66047819 */ /* 0x000fe800000006ff */
[----:B------:R-:W1:Y:S02]  /*9120*/  SYNCS.PHASECHK.TRANS64.TRYWAIT P0, [R5+URZ+0x20], R4 ;  /* 0x00002004050075a7 */ /* 0x000e6400080011ff */
[----:B-1----:R-:W-:Y:S05]  /*9130*/  @!P0 BRA `(.L_x_107) ;  /* 0x0000006400c08947 */ /* 0x002fea0003800000 */
.L_x_106:
[----:B------:R-:W-:Y:S05]  /*9140*/  BSYNC B0 ;  /* 0x0000000000007941 */ /* 0x000fea0003800000 */
.L_x_105:
[----:B------:R-:W-:Y:S01]  /*9150*/  ISETP.NE.AND P0, PT, R103, RZ, PT ;  /* 0x000000ff6700720c */ /* 0x000fe20003f05270 */
[----:B------:R-:W-:Y:S11]  /*9160*/  VIADD R100, R100, 0x1 ;  /* 0x0000000164647836 */ /* 0x000ff60000000000 */
[----:B------:R-:W-:Y:S01]  /*9170*/  @!UPT UIADD3 URZ, UPT, UPT, URZ, URZ, URZ ;  /* 0x000000fffffff290 */ /* 0x000fe2000fffe0ff */
[----:B------:R-:W2:Y:S01]  /*9180*/  @P0 LDS R42, [R0] ;  /* 0x00000000002a0984 */ /* 0x000ea20000000800 */
[----:B-1----:R-:W-:Y:S03]  /*9190*/  @P0 IMAD.IADD R5, R99, 0x1, R3 ;  /* 0x0000000163050824 */ /* 0x002fe600078e0203 */
[----:B------:R-:W1:Y:S01]  /*91a0*/  @P0 LDS R46, [R0+0x200] ;  /* 0x00020000002e0984 */ /* 0x000e620000000800 */
[----:B------:R-:W-:Y:S03]  /*91b0*/  @P0 IMAD.IADD R4, R98, 0x1, R5 ;  /* 0x0000000162040824 */ /* 0x000fe600078e0205 */
[----:B------:R-:W1:Y:S04]  /*91c0*/  @P0 LDS R50, [R0+0x400] ;  /* 0x0004000000320984 */ /* 0x000e680000000800 */
[----:B------:R-:W1:Y:S04]  /*91d0*/  @P0 LDS R54, [R0+0x600] ;  /* 0x0006000000360984 */ /* 0x000e680000000800 */
[----:B------:R-:W1:Y:S04]  /*91e0*/  @P0 LDS R58, [R0+0x800] ;  /* 0x00080000003a0984 */ /* 0x000e680000000800 */
[----:B------:R-:W1:Y:S04]  /*91f0*/  @P0 LDS R62, [R0+0xa00] ;  /* 0x000a0000003e0984 */ /* 0x000e680000000800 */
[----:B------:R-:W1:Y:S04]  /*9200*/  @P0 LDS R66, [R0+0xc00] ;  /* 0x000c000000420984 */ /* 0x000e680000000800 */
[----:B------:R-:W1:Y:S04]  /*9210*/  @P0 LDS R70, [R0+0xe00] ;  /* 0x000e000000460984 */ /* 0x000e680000000800 */
[----:B------:R-:W1:Y:S04]  /*9220*/  @P0 LDS R40, [R3] ;  /* 0x0000000003280984 */ /* 0x000e680000000800 */
[----:B------:R-:W1:Y:S04]  /*9230*/  @P0 LDS R45, [R3+0x200] ;  /* 0x00020000032d0984 */ /* 0x000e680000000800 */
[----:B------:R-:W1:Y:S04]  /*9240*/  @P0 LDS R49, [R3+0x400] ;  /* 0x0004000003310984 */ /* 0x000e680000000800 */
        /* <DEDUP_REMOVED lines=24> */
[----:B--2---:R-:W-:Y:S02]  /*93d0*/  LOP3.LUT R102, R102, R3, RZ, 0x3c, !PT ;  /* 0x0000000366667212 */ /* 0x004fe400078e3cff */
.L_x_104:
[----:B------:R-:W-:Y:S05]  /*93e0*/  BSYNC B1 ;  /* 0x0000000000017941 */ /* 0x000fea0003800000 */
.L_x_103:
[----:B------:R-:W-:Y:S05]  /*93f0*/  VIADD R38, R37, UR40 ;  /* 0x0000002825267c36 */ /* 0x000fea0008000000 */
[----:B------:R-:W-:Y:S04]  /*9400*/  SHF.R.U32.HI R3, RZ, 0x15, R38 ;  /* 0x00000015ff037819 */ /* 0x000fe80000011626 */
        /* <DEDUP_REMOVED lines=8> */
[----:B------:R-:W2:Y:S01]  /*9490*/  LDCU.64 UR6, c[0x4][0x78] ;  /* 0x01000f00ff0677ac */ /* 0x000ea20008000a00 */
[----:B------:R-:W3:Y:S01]  /*94a0*/  LDC.64 R14, c[0x4][R15] ;  /* 0x010000000f0e7b82 */ /* 0x000ee20000000a00 */
[----:B------:R-:W5:Y:S01]  /*94b0*/  LDCU.64 UR4, c[0x4][0x10] ;  /* 0x01000200ff0477ac */ /* 0x000f620008000a00 */
[----:B-1----:R-:W-:Y:S01]  /*94c0*/  MOV R5, UR9 ;  /* 0x0000000900057c02 */ /* 0x002fe20008000f00 */
[----:B------:R-:W-:Y:S01]  /*94d0*/  IMAD.U32 R4, RZ, RZ, UR8 ;  /* 0x00000008ff047e24 */ /* 0x000fe2000f8e00ff */
[----:B--2---:R-:W-:Y:S01]  /*94e0*/  MOV R7, UR7 ;  /* 0x0000000700077c02 */ /* 0x004fe20008000f00 */
[----:B------:R-:W-:Y:S01]  /*94f0*/  IMAD.U32 R6, RZ, RZ, UR6 ;  /* 0x00000006ff067e24 */ /* 0x000fe2000f8e00ff */
[----:B-----5:R-:W-:Y:S01]  /*9500*/  MOV R11, UR5 ;  /* 0x00000005000b7c02 */ /* 0x020fe20008000f00 */
[----:B------:R-:W-:Y:S02]  /*9510*/  IMAD.U32 R10, RZ, RZ, UR4 ;  /* 0x00000004ff0a7e24 */ /* 0x000fe4000f8e00ff */
[----:B------:R-:W-:Y:S07]  /*9520*/  LEPC R20, `(.L_x_108) ;  /* 0x000000001014794e */ /* 0x000fee0000000000 */
[----:B---34-:R-:W-:Y:S05]  /*9530*/  CALL.ABS.NOINC R14 ;  /* 0x000000000e007343 */ /* 0x018fea0003c00000 */
.L_x_108:
[----:B------:R-:W-:Y:S01]  /*9540*/  ISETP.NE.AND P0, PT, R93, RZ, PT ;  /* 0x000000ff5d00720c */ /* 0x000fe20003f05270 */
[----:B------:R-:W-:Y:S05]  /*9550*/  WARPSYNC.ALL ;  /* 0x0000000000007948 */ /* 0x000fea0003800000 */
[----:B------:R-:W2:Y:S01]  /*9560*/  S2R R39, SR_CgaCtaId ;  /* 0x0000000000277919 */ /* 0x000ea20000008800 */
[----:B------:R-:W-:Y:S01]  /*9570*/  R2UR UR4, R38 ;  /* 0x00000000260472ca */ /* 0x000fe200000e0000 */
[----:B------:R-:W2:Y:S01]  /*9580*/  S2UR UR51, SR_CgaCtaId ;  /* 0x00000000003379c3 */ /* 0x000ea20000008800 */
[----:B------:R-:W-:Y:S11]  /*9590*/  BSSY.RECONVERGENT B0, `(.L_x_109) ;  /* 0x0000087000007945 */ /* 0x000ff60003800200 */
[----:B-1----:R-:W1:Y:S01]  /*95a0*/  LDTM.x32 R4, tmem[UR4] ;  /* 0x00000004000479ee */ /* 0x002e6200082c0000 */
[----:B------:R-:W-:Y:S06]  /*95b0*/  USHF.L.U32 UR4, UR46, 0xe, URZ ;  /* 0x0000000e2e047899 */ /* 0x000fec00080006ff */
[----:B------:R-:W-:Y:S04]  /*95c0*/  IADD3 R0, PT, PT, R91, UR4, RZ ;  /* 0x000000045b007c10 */ /* 0x000fe8000fffe0ff */
[CC--:B------:R-:W-:Y:S02]  /*95d0*/  IADD3 R104, PT, PT, R98.reuse, R0.reuse, RZ ;  /* 0x0000000062687210 */ /* 0x0c0fe40007ffe0ff */
[----:B------:R-:W-:Y:S04]  /*95e0*/  IADD3 R3, PT, PT, R99, R0, RZ ;  /* 0x0000000063037210 */ /* 0x000fe80007ffe0ff */
[----:B------:R-:W-:Y:S01]  /*95f0*/  IADD3 R0, PT, PT, R98, R3, RZ ;  /* 0x0000000362007210 */ /* 0x000fe20007ffe0ff */
[C---:B-1----:R-:W-:Y:S01]  /*9600*/  FMUL R4, R36.reuse, R4 ;  /* 0x0000000424047220 */ /* 0x042fe20000400000 */
        /* <DEDUP_REMOVED lines=102> */
[----:B--2---:R-:W-:Y:S05]  /*9c70*/  @P0 BRA `(.L_x_110) ;  /* 0x0000000000600947 */ /* 0x004fea0003800000 */
        /* <DEDUP_REMOVED lines=23> */
[----:B--2---:R0:W-:Y:S02]  /*9df0*/  UTMACMDFLUSH ;  /* 0x00000000000079b7 */ /* 0x0041e40000000000 */
.L_x_110:
[----:B------:R-:W-:Y:S05]  /*9e00*/  BSYNC.RECONVERGENT B0 ;  /* 0x0000000000007941 */ /* 0x000fea0003800200 */
.L_x_109:
[----:B------:R-:W-:Y:S01]  /*9e10*/  UISETP.NE.AND UP1, UPT, UR50, URZ, UPT ;  /* 0x000000ff3200728c */ /* 0x000fe2000bf25270 */
[----:B------:R-:W-:Y:S01]  /*9e20*/  ISETP.NE.AND P1, PT, R97, RZ, PT ;  /* 0x000000ff6100720c */ /* 0x000fe20003f25270 */
[----:B------:R-:W-:Y:S01]  /*9e30*/  UIADD3 UR4, UPT, UPT, UR46, 0x1, URZ ;  /* 0x000000012e047890 */ /* 0x000fe2000fffe0ff */
[----:B-1----:R-:W-:Y:S01]  /*9e40*/  IMAD.U32 R0, RZ, RZ, UR48 ;  /* 0x00000030ff007e24 */ /* 0x002fe2000f8e00ff */
[----:B------:R-:W-:Y:S02]  /*9e50*/  BSSY.RECONVERGENT B0, `(.L_x_111) ;  /* 0x0000008000007945 */ /* 0x000fe40003800200 */
[----:B------:R-:W-:Y:S02]  /*9e60*/  UISETP.NE.AND UP0, UPT, UR4, 0x3, UPT ;  /* 0x000000030400788c */ /* 0x000fe4000bf05270 */
[----:B------:R-:W-:Y:S02]  /*9e70*/  UISETP.EQ.XOR UP1, UPT, UR4, 0x3, UP1 ;  /* 0x000000030400788c */ /* 0x000fe40008f22a70 */
[----:B------:R-:W-:Y:S02]  /*9e80*/  USEL UR46, UR4, URZ, UP0 ;  /* 0x000000ff042e7287 */ /* 0x000fe40008000000 */
[----:B------:R-:W-:Y:S02]  /*9e90*/  UP2UR UR50, UPR, URZ, 0x2 ;  /* 0x00000002ff327883 */ /* 0x000fe40008000000 */
[----:B------:R-:W-:Y:S01]  /*9ea0*/  @P1 LEA R0, R0, UR47, 0x3 ;  /* 0x0000002f00001c11 */ /* 0x000fe2000f8e18ff */
[----:B------:R-:W-:Y:S05]  /*9eb0*/  @P0 BRA `(.L_x_112) ;  /* 0x0000000000040947 */ /* 0x000fea0003800000 */
[----:B------:R-:W-:Y:S04]  /*9ec0*/  DEPBAR.LE SB0, 0x1 ;  /* 0x000080400000791a */ /* 0x000fe80000000000 */
.L_x_112:
[----:B------:R-:W-:Y:S05]  /*9ed0*/  BSYNC.RECONVERGENT B0 ;  /* 0x0000000000007941 */ /* 0x000fea0003800200 */
.L_x_111:
        /* <DEDUP_REMOVED lines=27> */
.L_x_116:
[----:B------:R-:W-:Y:S05]  /*a090*/  BSYNC B0 ;  /* 0x0000000000007941 */ /* 0x000fea0003800000 */
.L_x_115:
        /* <DEDUP_REMOVED lines=41> */
.L_x_114:
[----:B------:R-:W-:Y:S05]  /*a330*/  BSYNC B1 ;  /* 0x0000000000017941 */ /* 0x000fea0003800000 */
.L_x_113:
        /* <DEDUP_REMOVED lines=21> */
.L_x_118:
        /* <DEDUP_REMOVED lines=140> */
.L_x_120:
[----:B------:R-:W-:Y:S05]  /*ad50*/  BSYNC.RECONVERGENT B0 ;  /* 0x0000000000007941 */ /* 0x000fea0003800200 */
.L_x_119:
        /* <DEDUP_REMOVED lines=12> */
.L_x_122:
[----:B------:R-:W-:Y:S05]  /*ae20*/  BSYNC.RECONVERGENT B0 ;  /* 0x0000000000007941 */ /* 0x000fea0003800200 */
.L_x_121:
        /* <DEDUP_REMOVED lines=27> */
.L_x_126:
[----:B------:R-:W-:Y:S05]  /*afe0*/  BSYNC B0 ;  /* 0x0000000000007941 */ /* 0x000fea0003800000 */
.L_x_125:
        /* <DEDUP_REMOVED lines=41> */
.L_x_124:
[----:B------:R-:W-:Y:S05]  /*b280*/  BSYNC B1 ;  /* 0x0000000000017941 */ /* 0x000fea0003800000 */
.L_x_123:
        /* <DEDUP_REMOVED lines=21> */
.L_x_128:
        /* <DEDUP_REMOVED lines=140> */
.L_x_130:
[----:B------:R-:W-:Y:S05]  /*bca0*/  BSYNC.RECONVERGENT B0 ;  /* 0x0000000000007941 */ /* 0x000fea0003800200 */
.L_x_129:
        /* <DEDUP_REMOVED lines=12> */
.L_x_132:
[----:B------:R-:W-:Y:S05]  /*bd70*/  BSYNC.RECONVERGENT B0 ;  /* 0x0000000000007941 */ /* 0x000fea0003800200 */
.L_x_131:
        /* <DEDUP_REMOVED lines=27> */
.L_x_136:
[----:B------:R-:W-:Y:S05]  /*bf30*/  BSYNC B0 ;  /* 0x0000000000007941 */ /* 0x000fea0003800000 */
.L_x_135:
        /* <DEDUP_REMOVED lines=41> */
.L_x_134:
[----:B------:R-:W-:Y:S05]  /*c1d0*/  BSYNC B1 ;  /* 0x0000000000017941 */ /* 0x000fea0003800000 */
.L_x_133:
        /* <DEDUP_REMOVED lines=21> */
.L_x_138:
        /* <DEDUP_REMOVED lines=140> */
.L_x_140:
[----:B------:R-:W-:Y:S05]  /*cbf0*/  BSYNC.RECONVERGENT B0 ;  /* 0x0000000000007941 */ /* 0x000fea0003800200 */
.L_x_139:
        /* <DEDUP_REMOVED lines=12> */
.L_x_142:
[----:B------:R-:W-:Y:S05]  /*ccc0*/  BSYNC.RECONVERGENT B0 ;  /* 0x0000000000007941 */ /* 0x000fea0003800200 */
.L_x_141:
        /* <DEDUP_REMOVED lines=27> */
.L_x_146:
[----:B------:R-:W-:Y:S05]  /*ce80*/  BSYNC B0 ;  /* 0x0000000000007941 */ /* 0x000fea0003800000 */
.L_x_145:
        /* <DEDUP_REMOVED lines=41> */
.L_x_144:
[----:B------:R-:W-:Y:S05]  /*d120*/  BSYNC B1 ;  /* 0x0000000000017941 */ /* 0x000fea0003800000 */
.L_x_143:
        /* <DEDUP_REMOVED lines=21> */
.L_x_148:
        /* <DEDUP_REMOVED lines=140> */
.L_x_150:
[----:B------:R-:W-:Y:S05]  /*db40*/  BSYNC.RECONVERGENT B0 ;  /* 0x0000000000007941 */ /* 0x000fea0003800200 */
.L_x_149:
        /* <DEDUP_REMOVED lines=12> */
.L_x_152:
[----:B------:R-:W-:Y:S05]  /*dc10*/  BSYNC.RECONVERGENT B0 ;  /* 0x0000000000007941 */ /* 0x000fea0003800200 */
.L_x_151:
[----:B------:R-:W-:Y:S01]  /*dc20*/  BAR.SYNC.DEFER_BLOCKING 0x1, 0x80 ;  /* 0x0042000000007b1d */ /* 0x000fe20000010000 */
[----:B------:R-:W-:Y:S01]  /*dc30*/  @P1 VIADD R4, R0, 0x38 ;  /* 0x0000003800041836 */ /* 0x000fe20000000000 */
[----:B------:R-:W-:Y:S01]  /*dc40*/  @P1 SHF.L.U32 R0, R102, 0x1f, RZ ;  /* 0x0000001f66001819 */ /* 0x000fe200000006ff */
[----:B------:R-:W-:Y:S03]  /*dc50*/  UISETP.NE.AND UP0, UPT, UR37, URZ, UPT ;  /* 0x000000ff2500728c */ /* 0x000fe6000bf05270 */
[----:B------:R-:W-:Y:S01]  /*dc60*/  @P1 PRMT R39, R39, 0x654, R4 ;  /* 0x0000065427271816 */ /* 0x000fe20000000004 */
[----:B------:R-:W-:Y:S03]  /*dc70*/  USEL UR40, URZ, 0xe0, !UP0 ;  /* 0x000000e0ff287887 */ /* 0x000fe6000c000000 */
[----:B------:R1:W-:Y:S01]  /*dc80*/  @P1 SYNCS.ARRIVE.TRANS64.RED.A1T0 RZ, [R39+URZ], RZ ;  /* 0x000000ff27ff19a7 */ /* 0x0003e200081004ff */
[----:B------:R-:W-:Y:S01]  /*dc90*/  UMOV UR4, 0x400 ;  /* 0x0000040000047882 */ /* 0x000fe20000000000 */
[----:B------:R-:W-:Y:S01]  /*dca0*/  BSSY B1, `(.L_x_153) ;  /* 0x0000037000017945 */ /* 0x000fe20003800000 */
[----:B------:R-:W-:Y:S02]  /*dcb0*/  ULEA UR47, UR51, UR4, 0x18 ;  /* 0x00000004332f7291 */ /* 0x000fe4000f8ec0ff */
[----:B------:R-:W-:Y:S04]  /*dcc0*/  UIADD3 UR4, UPT, UPT, UR48, 0x1, URZ ;  /* 0x0000000130047890 */ /* 0x000fe8000fffe0ff */
[----:B------:R-:W-:Y:S01]  /*dcd0*/  LEA R3, R100, UR47, 0x3 ;  /* 0x0000002f64037c11 */ /* 0x000fe2000f8e18ff */
[----:B------:R-:W-:Y:S03]  /*dce0*/  UISETP.NE.AND UP1, UPT, UR4, 0x3, UPT ;  /* 0x000000030400788c */ /* 0x000fe6000bf25270 */
[----:B------:R-:W2:Y:S01]  /*dcf0*/  @P1 SYNCS.PHASECHK.TRANS64.TRYWAIT P0, [R3+URZ+0x20], R0 ;  /* 0x00002000030015a7 */ /* 0x000ea200080011ff */
[----:B------:R-:W-:Y:S01]  /*dd00*/  USEL UR53, UR4, URZ, UP1 ;  /* 0x000000ff04357287 */ /* 0x000fe20008800000 */
[----:B--2---:R-:W-:Y:S01]  /*dd10*/  @P1 SEL R101, RZ, 0x1, !P0 ;  /* 0x00000001ff651807 */ /* 0x004fe20004000000 */
[----:B-1----:R-:W-:Y:S10]  /*dd20*/  @!P1 BRA `(.L_x_154) ;  /* 0x0000000000b89947 */ /* 0x002ff40003800000 */
        /* <DEDUP_REMOVED lines=9> */
.L_x_156:
[----:B------:R-:W-:Y:S05]  /*ddc0*/  BSYNC B0 ;  /* 0x0000000000007941 */ /* 0x000fea0003800000 */
.L_x_155:
[----:B------:R-:W-:Y:S11]  /*ddd0*/  ISETP.NE.AND P0, PT, R103, RZ, PT ;  /* 0x000000ff6700720c */ /* 0x000ff60003f05270 */
[----:B------:R-:W-:Y:S02]  /*dde0*/  @!UPT UIADD3 URZ, UPT, UPT, URZ, URZ, URZ ;  /* 0x000000fffffff290 */ /* 0x000fe4000fffe0ff */
[----:B------:R2:W2:Y:S01]  /*ddf0*/  @P0 LDS R42, [R0] ;  /* 0x00000000002a0984 */ /* 0x0004a20000000800 */
[----:B-1----:R-:W-:Y:S03]  /*de00*/  @P0 IMAD.IADD R3, R99, 0x1, R100 ;  /* 0x0000000163030824 */ /* 0x002fe600078e0264 */
[----:B------:R1:W1:Y:S02]  /*de10*/  @P0 LDS R46, [R0+0x200] ;  /* 0x00020000002e0984 */ /* 0x0002640000000800 */
[----:B------:R-:W-:Y:S02]  /*de20*/  @P0 IADD3 R4, PT, PT, R98, R3, RZ ;  /* 0x0000000362040210 */ /* 0x000fe40007ffe0ff */
        /* <DEDUP_REMOVED lines=29> */
[----:B--2---:R1:W1:Y:S02]  /*e000*/  @P0 LDS R72, [R4+0xe00] ;  /* 0x000e000004480984 */ /* 0x0042640000000800 */
.L_x_154:
[----:B------:R-:W-:Y:S05]  /*e010*/  BSYNC B1 ;  /* 0x0000000000017941 */ /* 0x000fea0003800000 */
.L_x_153:
        /* <DEDUP_REMOVED lines=21> */
.L_x_158:
[----:B------:R-:W-:Y:S01]  /*e170*/  ISETP.NE.AND P0, PT, R93, RZ, PT ;  /* 0x000000ff5d00720c */ /* 0x000fe20003f05270 */
[----:B------:R-:W-:Y:S05]  /*e180*/  WARPSYNC.ALL ;  /* 0x0000000000007948 */ /* 0x000fea0003800000 */
[----:B------:R-:W-:Y:S01]  /*e190*/  R2UR UR4, R37 ;  /* 0x00000000250472ca */ /* 0x000fe200000e0000 */
[----:B------:R-:W-:Y:S11]  /*e1a0*/  BSSY.RECONVERGENT B0, `(.L_x_159) ;  /* 0x0000088000007945 */ /* 0x000ff60003800200 */
[----:B------:R-:W-:Y:S01]  /*e1b0*/  @!UPT UIADD3 URZ, UPT, UPT, URZ, URZ, URZ ;  /* 0x000000fffffff290 */ /* 0x000fe2000fffe0ff */
[----:B------:R-:W1:Y:S01]  /*e1c0*/  LDTM.x32 R4, tmem[UR4] ;  /* 0x00000004000479ee */ /* 0x000e6200082c0000 */
[----:B------:R-:W-:Y:S06]  /*e1d0*/  USHF.L.U32 UR4, UR46, 0xe, URZ ;  /* 0x0000000e2e047899 */ /* 0x000fec00080006ff */
[----:B------:R-:W-:Y:S04]  /*e1e0*/  IADD3 R0, PT, PT, R91, UR4, RZ ;  /* 0x000000045b007c10 */ /* 0x000fe8000fffe0ff */
[-C--:B------:R-:W-:Y:S02]  /*e1f0*/  IADD3 R99, PT, PT, R99, R0.reuse, RZ ;  /* 0x0000000063637210 */ /* 0x080fe40007ffe0ff */
[C---:B------:R-:W-:Y:S02]  /*e200*/  IADD3 R0, PT, PT, R98.reuse, R0, RZ ;  /* 0x0000000062007210 */ /* 0x040fe40007ffe0ff */
        /* <DEDUP_REMOVED lines=102> */
[----:B--2---:R-:W2:Y:S02]  /*e870*/  FENCE.VIEW.ASYNC.S ;  /* 0x00000000000073c6 */ /* 0x004ea40000000000 */
[----:B--2---:R-:W-:Y:S06]  /*e880*/  BAR.SYNC.DEFER_BLOCKING 0x1, 0x80 ;  /* 0x0042000000007b1d */ /* 0x004fec0000010000 */
[----:B------:R-:W-:Y:S05]  /*e890*/  @P0 BRA `(.L_x_160) ;  /* 0x0000000000600947 */ /* 0x000fea0003800000 */
        /* <DEDUP_REMOVED lines=24> */
.L_x_160:
[----:B------:R-:W-:Y:S05]  /*ea20*/  BSYNC.RECONVERGENT B0 ;  /* 0x0000000000007941 */ /* 0x000fea0003800200 */
.L_x_159:
[----:B------:R-:W-:Y:S01]  /*ea30*/  UISETP.NE.AND UP0, UPT, UR50, URZ, UPT ;  /* 0x000000ff3200728c */ /* 0x000fe2000bf05270 */
[----:B------:R-:W-:Y:S01]  /*ea40*/  BSSY.RECONVERGENT B0, `(.L_x_161) ;  /* 0x0000009000007945 */ /* 0x000fe20003800200 */
[----:B------:R-:W-:Y:S04]  /*ea50*/  UIADD3 UR4, UPT, UPT, UR46, 0x1, URZ ;  /* 0x000000012e047890 */ /* 0x000fe8000fffe0ff */
[----:B------:R-:W-:Y:S02]  /*ea60*/  UISETP.EQ.XOR UP1, UPT, UR4, 0x3, UP0 ;  /* 0x000000030400788c */ /* 0x000fe40008722a70 */
[----:B------:R-:W-:Y:S02]  /*ea70*/  UISETP.NE.AND UP0, UPT, UR4, 0x3, UPT ;  /* 0x000000030400788c */ /* 0x000fe4000bf05270 */
[----:B------:R-:W-:Y:S02]  /*ea80*/  USEL UR5, URZ, 0x1, !UP1 ;  /* 0x00000001ff057887 */ /* 0x000fe4000c800000 */
[----:B------:R-:W-:Y:S02]  /*ea90*/  USEL UR52, UR4, URZ, UP0 ;  /* 0x000000ff04347287 */ /* 0x000fe40008000000 */
[----:B------:R-:W-:Y:S01]  /*eaa0*/  ULOP3.LUT UR56, UR56, UR5, URZ, 0x3c, !UPT ;  /* 0x0000000538387292 */ /* 0x000fe2000f8e3cff */
[----:B------:R-:W-:Y:S11]  /*eab0*/  @P0 BRA `(.L_x_162) ;  /* 0x0000000000040947 */ /* 0x000ff60003800000 */
[----:B------:R-:W-:Y:S04]  /*eac0*/  DEPBAR.LE SB0, 0x1 ;  /* 0x000080400000791a */ /* 0x000fe80000000000 */
.L_x_162:
[----:B------:R-:W-:Y:S05]  /*ead0*/  BSYNC.RECONVERGENT B0 ;  /* 0x0000000000007941 */ /* 0x000fea0003800200 */
.L_x_161:
[----:B------:R-:W-:Y:S01]  /*eae0*/  BAR.SYNC.DEFER_BLOCKING 0x1, 0x80 ;  /* 0x0042000000007b1d */ /* 0x000fe20000010000 */
[----:B------:R-:W-:Y:S09]  /*eaf0*/  UISETP.NE.AND UP0, UPT, UR55, -0x8, UPT ;  /* 0xfffffff83700788c */ /* 0x000ff2000bf05270 */
[----:B------:R-:W-:Y:S05]  /*eb00*/  BRA.U !UP0, `(.L_x_163) ;  /* 0x0000000108287547 */ /* 0x000fea000b800000 */
[----:B-1----:R-:W1:Y:S01]  /*eb10*/  S2R R0, SR_CgaCtaId ;  /* 0x0000000000007919 */ /* 0x002e620000008800 */
[----:B------:R-:W-:Y:S01]  /*eb20*/  ISETP.NE.AND P0, PT, R97, RZ, PT ;  /* 0x000000ff6100720c */ /* 0x000fe20003f05270 */
[----:B------:R-:W-:Y:S01]  /*eb30*/  IMAD.U32 R3, RZ, RZ, UR53 ;  /* 0x00000035ff037e24 */ /* 0x000fe2000f8e00ff */
[----:B------:R-:W-:Y:S04]  /*eb40*/  UIADD3 UR4, UPT, UPT, UR53, 0x1, URZ ;  /* 0x0000000135047890 */ /* 0x000fe8000fffe0ff */
[----:B------:R-:W-:Y:S04]  /*eb50*/  UISETP.NE.AND UP0, UPT, UR4, 0x3, UPT ;  /* 0x000000030400788c */ /* 0x000fe8000bf05270 */
[----:B------:R-:W-:Y:S03]  /*eb60*/  USEL UR53, UR4, URZ, UP0 ;  /* 0x000000ff04357287 */ /* 0x000fe60008000000 */
[----:B------:R-:W-:Y:S05]  /*eb70*/  @P0 LEA R3, R3, UR47, 0x3 ;  /* 0x0000002f03030c11 */ /* 0x000fea000f8e18ff */
[----:B------:R-:W-:Y:S05]  /*eb80*/  @P0 VIADD R3, R3, 0x38 ;  /* 0x0000003803030836 */ /* 0x000fea0000000000 */
[----:B-1----:R-:W-:Y:S04]  /*eb90*/  @P0 PRMT R0, R0, 0x654, R3 ;  /* 0x0000065400000816 */ /* 0x002fe80000000003 */
[----:B------:R2:W-:Y:S03]  /*eba0*/  @P0 SYNCS.ARRIVE.TRANS64.RED.A1T0 RZ, [R0+URZ], RZ ;  /* 0x000000ff00ff09a7 */ /* 0x0005e600081004ff */
.L_x_163:
[----:B------:R-:W-:Y:S01]  /*ebb0*/  R2UR UR4, R96 ;  /* 0x00000000600472ca */ /* 0x000fe200000e0000 */
[----:B------:R-:W-:Y:S01]  /*ebc0*/  UIADD3 UR55, UPT, UPT, UR55, 0x8, URZ ;  /* 0x0000000837377890 */ /* 0x000fe2000fffe0ff */
[----:B------:R-:W-:Y:S01]  /*ebd0*/  R2UR UR5, R73 ;  /* 0x00000000490572ca */ /* 0x000fe200000e0000 */
[----:B------:R-:W-:Y:S01]  /*ebe0*/  ULOP3.LUT UR37, UR37, 0x1, URZ, 0x3c, !UPT ;  /* 0x0000000125257892 */ /* 0x000fe2000f8e3cff */
[----:B------:R-:W-:Y:S02]  /*ebf0*/  R2UR UR36, R94 ;  /* 0x000000005e2472ca */ /* 0x000fe400000e0000 */
[C---:B------:R-:W-:Y:S04]  /*ec00*/  ISETP.NE.AND P0, PT, R88.reuse, 0x2, PT ;  /* 0x000000025800780c */ /* 0x040fe80003f05270 */
[----:B-12---:R-:W-:Y:S02]  /*ec10*/  SEL R0, RZ, 0x1, P0 ;  /* 0x00000001ff007807 */ /* 0x006fe40000000000 */
[----:B------:R-:W-:Y:S01]  /*ec20*/  SEL R88, R88, RZ, P0 ;  /* 0x000000ff58587207 */ /* 0x000fe20000000000 */
[----:B------:R-:W-:Y:S01]  /*ec30*/  UISETP.NE.AND UP0, UPT, UR4, URZ, UPT ;  /* 0x000000ff0400728c */ /* 0x000fe2000bf05270 */
[----:B------:R-:W-:Y:S01]  /*ec40*/  R2UR UR4, R78 ;  /* 0x000000004e0472ca */ /* 0x000fe200000e0000 */
[----:B------:R-:W-:Y:S01]  /*ec50*/  UIADD3 UR27, UPT, UPT, UR38, UR5, URZ ;  /* 0x00000005261b7290 */ /* 0x000fe2000fffe0ff */
[----:B------:R-:W-:Y:S11]  /*ec60*/  LOP3.LUT R89, R89, R0, RZ, 0x3c, !PT ;  /* 0x0000000059597212 */ /* 0x000ff600078e3cff */
[----:B------:R-:W-:Y:S01]  /*ec70*/  UIADD3 UR11, UPT, UPT, UR39, UR4, URZ ;  /* 0x00000004270b7290 */ /* 0x000fe2000fffe0ff */
[----:B------:R-:W-:Y:S11]  /*ec80*/  BRA.U UP0, `(.L_x_164) ;  /* 0xffffff7500547547 */ /* 0x000ff6000b83ffff */
[----:B------:R-:W-:Y:S01]  /*ec90*/  R2UR UR4, R86 ;  /* 0x00000000560472ca */ /* 0x000fe200000e0000 */
[----:B------:R-:W-:-:S12]  /*eca0*/  SYNCS.ARRIVE.TRANS64.A1T0 RZ, [UR47+0xb0], RZ ;  /* 0x0000b0ffffff79a7 */ /* 0x000fd8000810002f */
[----:B------:R-:W-:-:S09]  /*ecb0*/  UISETP.NE.AND UP0, UPT, UR4, URZ, UPT ;  /* 0x000000ff0400728c */ /* 0x000fd2000bf05270 */
[----:B------:R-:W-:Y:S05]  /*ecc0*/  BRA.U !UP0, `(.L_x_165) ;  /* 0x0000000108487547 */ /* 0x000fea000b800000 */
[----:B------:R-:W1:Y:S02]  /*ecd0*/  LDCU.64 UR4, c[0x0][0xa90] ;  /* 0x00015200ff0477ac */ /* 0x000e640008000a00 */
[----:B-1----:R-:W-:-:S04]  /*ece0*/  UISETP.NE.U32.AND UP0, UPT, UR4, URZ, UPT ;  /* 0x000000ff0400728c */ /* 0x002fc8000bf05070 */
[----:B------:R-:W-:-:S09]  /*ecf0*/  UISETP.NE.AND.EX UP0, UPT, UR5, URZ, UPT, UP0 ;  /* 0x000000ff0500728c */ /* 0x000fd2000bf05300 */
[----:B------:R-:W-:Y:S05]  /*ed00*/  BRA.U UP0, `(.L_x_166) ;  /* 0x00000001000c7547 */ /* 0x000fea000b800000 */
[----:B------:R-:W-:-:S13]  /*ed10*/  FSETP.NEU.AND P0, PT, R41, RZ, PT ;  /* 0x000000ff2900720b */ /* 0x000fda0003f0d000 */
[----:B------:R-:W-:Y:S05]  /*ed20*/  @!P0 EXIT ;  /* 0x000000000000894d */ /* 0x000fea0003800000 */
[----:B------:R-:W-:Y:S05]  /*ed30*/  BRA `(.L_x_165) ;  /* 0x00000000002c7947 */ /* 0x000fea0003800000 */
.L_x_166:
[----:B------:R-:W-:Y:S01]  /*ed40*/  ISETP.NE.AND P0, PT, R87, RZ, PT ;  /* 0x000000ff5700720c */ /* 0x000fe20003f05270 */
[----:B------:R-:W-:-:S12]  /*ed50*/  BSSY.RECONVERGENT B0, `(.L_x_165) ;  /* 0x0000009000007945 */ /* 0x000fd80003800200 */
[----:B------:R-:W-:Y:S05]  /*ed60*/  @P0 BRA `(.L_x_167) ;  /* 0x0000000000140947 */ /* 0x000fea0003800000 */
[----:B------:R-:W1:Y:S02]  /*ed70*/  LDCU.64 UR4, c[0x0][0xa88] ;  /* 0x00015100ff0477ac */ /* 0x000e640008000a00 */
[----:B-1----:R-:W-:-:S04]  /*ed80*/  ISETP.NE.U32.AND P0, PT, RZ, UR4, PT ;  /* 0x00000004ff007c0c */ /* 0x002fc8000bf05070 */
[----:B------:R-:W-:-:S13]  /*ed90*/  ISETP.NE.AND.EX P0, PT, RZ, UR5, PT, P0 ;  /* 0x00000005ff007c0c */ /* 0x000fda000bf05300 */
[----:B------:R-:W-:Y:S05]  /*eda0*/  @!P0 EXIT ;  /* 0x000000000000894d */ /* 0x000fea0003800000 */
[----:B------:R-:W-:Y:S05]  /*edb0*/  BRA `(.L_x_168) ;  /* 0x0000000000087947 */ /* 0x000fea0003800000 */
.L_x_167:
[----:B------:R-:W-:-:S13]  /*edc0*/  FSETP.NEU.AND P0, PT, R41, RZ, PT ;  /* 0x000000ff2900720b */ /* 0x000fda0003f0d000 */
[----:B------:R-:W-:Y:S05]  /*edd0*/  @!P0 EXIT ;  /* 0x000000000000894d */ /* 0x000fea0003800000 */
.L_x_168:
[----:B------:R-:W-:Y:S05]  /*ede0*/  BSYNC.RECONVERGENT B0 ;  /* 0x0000000000007941 */ /* 0x000fea0003800200 */
.L_x_165:
[----:B------:R-:W-:Y:S01]  /*edf0*/  ULEA UR4, UR53, UR47, 0x3 ;  /* 0x0000002f35047291 */ /* 0x000fe2000f8e18ff */
[----:B------:R-:W-:-:S04]  /*ee00*/  DEPBAR.LE SB0, 0x0 ;  /* 0x000080000000791a */ /* 0x000fc80000000000 */
[----:B------:R-:W-:-:S04]  /*ee10*/  UIADD3 UR4, UPT, UPT, UR4, 0x38, URZ ;  /* 0x0000003804047890 */ /* 0x000fc8000fffe0ff */
[----:B------:R-:W-:-:S09]  /*ee20*/  UPRMT UR4, UR51, 0x654, UR4 ;  /* 0x0000065433047896 */ /* 0x000fd20008000004 */
[----:B------:R-:W-:Y:S01]  /*ee30*/  SYNCS.ARRIVE.TRANS64.RED.A1T0 RZ, [UR4], RZ ;  /* 0x000000ffffff79a7 */ /* 0x000fe20008100404 */
[----:B------:R-:W-:Y:S05]  /*ee40*/  EXIT ;  /* 0x000000000000794d */ /* 0x000fea0003800000 */
.L_x_19:
[----:B------:R1:W1:Y:S02]  /*ee50*/  SYNCS.PHASECHK.TRANS64.TRYWAIT P0, [R3+URZ+0xa0], R2 ;  /* 0x0000a002030075a7 */ /* 0x00026400080011ff */
[----:B-1----:R-:W-:Y:S05]  /*ee60*/  @!P0 NANOSLEEP.SYNCS 0x989680 ;  /* 0x009896800000895d */ /* 0x002fea0003900000 */
[----:B------:R-:W1:Y:S02]  /*ee70*/  @!P0 SYNCS.PHASECHK.TRANS64 P0, [R3+URZ+0xa0], R2 ;  /* 0x0000a002030085a7 */ /* 0x000e6400080010ff */
[----:B-1----:R-:W-:Y:S05]  /*ee80*/  @!P0 BRA `(.L_x_19) ;  /* 0xfffffffc00f08947 */ /* 0x002fea000383ffff */
[----:B------:R-:W-:Y:S05]  /*ee90*/  BRA `(.L_x_169) ;  /* 0xffffff2400ec7947 */ /* 0x000fea000383ffff */
.L_x_22:
[----:B------:R-:W-:-:S07]  /*eea0*/  MOV R0, UR33 ;  /* 0x0000002100007c02 */ /* 0x000fce0008000f00 */
.L_x_170:
[----:B-1----:R1:W2:Y:S02]  /*eeb0*/  SYNCS.PHASECHK.TRANS64.TRYWAIT P0, [R0+URZ+0x10], R3 ;  /* 0x00001003000075a7 */ /* 0x0022a400080011ff */
[----:B--2---:R-:W-:Y:S05]  /*eec0*/  @!P0 NANOSLEEP.SYNCS 0x989680 ;  /* 0x009896800000895d */ /* 0x004fea0003900000 */
[----:B------:R-:W2:Y:S02]  /*eed0*/  @!P0 SYNCS.PHASECHK.TRANS64 P0, [R0+URZ+0x10], R3 ;  /* 0x00001003000085a7 */ /* 0x000ea400080010ff */
[----:B--2---:R-:W-:Y:S05]  /*eee0*/  @!P0 BRA `(.L_x_170) ;  /* 0xfffffffc00f08947 */ /* 0x004fea000383ffff */
[----:B------:R-:W-:Y:S05]  /*eef0*/  BRA `(.L_x_21) ;  /* 0xffffff2800487947 */ /* 0x000fea000383ffff */
.L_x_24:
[----:B-1----:R1:W2:Y:S02]  /*ef00*/  SYNCS.PHASECHK.TRANS64.TRYWAIT P0, [R3+URZ+0x60], R0 ;  /* 0x00006000030075a7 */ /* 0x0022a400080011ff */
[----:B--2---:R-:W-:Y:S05]  /*ef10*/  @!P0 NANOSLEEP.SYNCS 0x989680 ;  /* 0x009896800000895d */ /* 0x004fea0003900000 */
[----:B------:R-:W2:Y:S02]  /*ef20*/  @!P0 SYNCS.PHASECHK.TRANS64 P0, [R3+URZ+0x60], R0 ;  /* 0x00006000030085a7 */ /* 0x000ea400080010ff */
[----:B--2---:R-:W-:Y:S05]  /*ef30*/  @!P0 BRA `(.L_x_24) ;  /* 0xfffffffc00f08947 */ /* 0x004fea000383ffff */
[----:B------:R-:W-:Y:S05]  /*ef40*/  BRA `(.L_x_171) ;  /* 0xffffff2800e07947 */ /* 0x000fea000383ffff */
.L_x_28:
[----:B-1----:R-:W-:-:S07]  /*ef50*/  MOV R0, UR4 ;  /* 0x0000000400007c02 */ /* 0x002fce0008000f00 */
.L_x_172:
[----:B-1----:R1:W2:Y:S02]  /*ef60*/  SYNCS.PHASECHK.TRANS64.TRYWAIT P0, [R0+URZ], R3 ;  /* 0x00000003000075a7 */ /* 0x0022a400080011ff */
[----:B--2---:R-:W-:Y:S05]  /*ef70*/  @!P0 NANOSLEEP.SYNCS 0x989680 ;  /* 0x009896800000895d */ /* 0x004fea0003900000 */
[----:B------:R-:W2:Y:S02]  /*ef80*/  @!P0 SYNCS.PHASECHK.TRANS64 P0, [R0+URZ], R3 ;  /* 0x00000003000085a7 */ /* 0x000ea400080010ff */
[----:B--2---:R-:W-:Y:S05]  /*ef90*/  @!P0 BRA `(.L_x_172) ;  /* 0xfffffffc00f08947 */ /* 0x004fea000383ffff */
[----:B------:R-:W-:Y:S05]  /*efa0*/  BRA `(.L_x_173) ;  /* 0xffffff30007c7947 */ /* 0x000fea000383ffff */
.L_x_31:
[----:B-1----:R1:W2:Y:S02]  /*efb0*/  SYNCS.PHASECHK.TRANS64.TRYWAIT P0, [R2+URZ+0x90], R5 ;  /* 0x00009005020075a7 */ /* 0x0022a400080011ff */
[----:B--2---:R-:W-:Y:S05]  /*efc0*/  @!P0 NANOSLEEP.SYNCS 0x989680 ;  /* 0x009896800000895d */ /* 0x004fea0003900000 */
[----:B------:R-:W2:Y:S02]  /*efd0*/  @!P0 SYNCS.PHASECHK.TRANS64 P0, [R2+URZ+0x90], R5 ;  /* 0x00009005020085a7 */ /* 0x000ea400080010ff */
[----:B--2---:R-:W-:Y:S05]  /*efe0*/  @!P0 BRA `(.L_x_31) ;  /* 0xfffffffc00f08947 */ /* 0x004fea000383ffff */
[----:B------:R-:W-:Y:S05]  /*eff0*/  BRA `(.L_x_174) ;  /* 0xffffff3000d87947 */ /* 0x000fea000383ffff */
.L_x_32:
[----:B------:R-:W-:-:S07]  /*f000*/  MOV R2, UR4 ;  /* 0x0000000400027c02 */ /* 0x000fce0008000f00 */
.L_x_175:
[----:B-1----:R1:W2:Y:S02]  /*f010*/  SYNCS.PHASECHK.TRANS64.TRYWAIT P0, [R2+URZ+0x70], R5 ;  /* 0x00007005020075a7 */ /* 0x0022a400080011ff */
[----:B--2---:R-:W-:Y:S05]  /*f020*/  @!P0 NANOSLEEP.SYNCS 0x989680 ;  /* 0x009896800000895d */ /* 0x004fea0003900000 */
[----:B------:R-:W2:Y:S02]  /*f030*/  @!P0 SYNCS.PHASECHK.TRANS64 P0, [R2+URZ+0x70], R5 ;  /* 0x00007005020085a7 */ /* 0x000ea400080010ff */
[----:B--2---:R-:W-:Y:S05]  /*f040*/  @!P0 BRA `(.L_x_175) ;  /* 0xfffffffc00f08947 */ /* 0x004fea000383ffff */
[----:B------:R-:W-:Y:S05]  /*f050*/  BRA `(.L_x_176) ;  /* 0xffffff3000e87947 */ /* 0x000fea000383ffff */
.L_x_33:
[----:B-1----:R1:W2:Y:S02]  /*f060*/  SYNCS.PHASECHK.TRANS64.TRYWAIT P1, [R2+URZ+0x60], R5 ;  /* 0x00006005020075a7 */ /* 0x0022a400080211ff */
[----:B--2---:R-:W-:Y:S05]  /*f070*/  @!P1 NANOSLEEP.SYNCS 0x989680 ;  /* 0x009896800000995d */ /* 0x004fea0003900000 */
[----:B------:R-:W2:Y:S02]  /*f080*/  @!P1 SYNCS.PHASECHK.TRANS64 P1, [R2+URZ+0x60], R5 ;  /* 0x00006005020095a7 */ /* 0x000ea400080210ff */
[----:B--2---:R-:W-:Y:S05]  /*f090*/  @!P1 BRA `(.L_x_33) ;  /* 0xfffffffc00f09947 */ /* 0x004fea000383ffff */
[----:B------:R-:W-:Y:S05]  /*f0a0*/  BRA `(.L_x_177) ;  /* 0xffffff3400187947 */ /* 0x000fea000383ffff */
.L_x_36:
[----:B------:R-:W-:-:S07]  /*f0b0*/  MOV R0, UR4 ;  /* 0x0000000400007c02 */ /* 0x000fce0008000f00 */
.L_x_178:
[----:B-1----:R1:W2:Y:S02]  /*f0c0*/  SYNCS.PHASECHK.TRANS64.TRYWAIT P0, [R0+URZ+0x70], R3 ;  /* 0x00007003000075a7 */ /* 0x0022a400080011ff */
[----:B--2---:R-:W-:Y:S05]  /*f0d0*/  @!P0 NANOSLEEP.SYNCS 0x989680 ;  /* 0x009896800000895d */ /* 0x004fea0003900000 */
[----:B------:R-:W2:Y:S02]  /*f0e0*/  @!P0 SYNCS.PHASECHK.TRANS64 P0, [R0+URZ+0x70], R3 ;  /* 0x00007003000085a7 */ /* 0x000ea400080010ff */
[----:B--2---:R-:W-:Y:S05]  /*f0f0*/  @!P0 BRA `(.L_x_178) ;  /* 0xfffffffc00f08947 */ /* 0x004fea000383ffff */
[----:B------:R-:W-:Y:S05]  /*f100*/  BRA `(.L_x_35) ;  /* 0xffffff34006c7947 */ /* 0x000fea000383ffff */
.L_x_43:
[----:B-1----:R1:W2:Y:S02]  /*f110*/  SYNCS.PHASECHK.TRANS64.TRYWAIT P0, [R0+URZ+0x60], R5 ;  /* 0x00006005000075a7 */ /* 0x0022a400080011ff */
[----:B--2---:R-:W-:Y:S05]  /*f120*/  @!P0 NANOSLEEP.SYNCS 0x989680 ;  /* 0x009896800000895d */ /* 0x004fea0003900000 */
[----:B------:R-:W2:Y:S02]  /*f130*/  @!P0 SYNCS.PHASECHK.TRANS64 P0, [R0+URZ+0x60], R5 ;  /* 0x00006005000085a7 */ /* 0x000ea400080010ff */
[----:B--2---:R-:W-:Y:S05]  /*f140*/  @!P0 BRA `(.L_x_43) ;  /* 0xfffffffc00f08947 */ /* 0x004fea000383ffff */
[----:B------:R-:W-:Y:S05]  /*f150*/  BRA `(.L_x_179) ;  /* 0xffffff3c000c7947 */ /* 0x000fea000383ffff */
.L_x_46:
[----:B-1----:R-:W-:Y:S07]  /*f160*/  MOV R0, UR8 ;  /* 0x0000000800007c02 */ /* 0x002fee0008000f00 */
.L_x_180:
[----:B-1----:R1:W2:Y:S02]  /*f170*/  SYNCS.PHASECHK.TRANS64.TRYWAIT P0, [R0+URZ], R5 ;  /* 0x00000005000075a7 */ /* 0x0022a400080011ff */
[----:B--2---:R-:W-:Y:S05]  /*f180*/  @!P0 NANOSLEEP.SYNCS 0x989680 ;  /* 0x009896800000895d */ /* 0x004fea0003900000 */
[----:B------:R-:W2:Y:S02]  /*f190*/  @!P0 SYNCS.PHASECHK.TRANS64 P0, [R0+URZ], R5 ;  /* 0x00000005000085a7 */ /* 0x000ea400080010ff */
[----:B--2---:R-:W-:Y:S05]  /*f1a0*/  @!P0 BRA `(.L_x_180) ;  /* 0xfffffffc00f08947 */ /* 0x004fea000383ffff */
[----:B------:R-:W-:Y:S05]  /*f1b0*/  BRA `(.L_x_45) ;  /* 0xffffff3c00707947 */ /* 0x000fea000383ffff */
.L_x_48:
[----:B-1----:R-:W-:Y:S07]  /*f1c0*/  MOV R0, UR13 ;  /* 0x0000000d00007c02 */ /* 0x002fee0008000f00 */
.L_x_181:
[----:B-1----:R1:W3:Y:S02]  /*f1d0*/  SYNCS.PHASECHK.TRANS64.TRYWAIT P0, [R0+URZ+0x88], R5 ;  /* 0x00008805000075a7 */ /* 0x0022e400080011ff */
[----:B---3--:R-:W-:Y:S05]  /*f1e0*/  @!P0 NANOSLEEP.SYNCS 0x989680 ;  /* 0x009896800000895d */ /* 0x008fea0003900000 */
[----:B------:R-:W3:Y:S02]  /*f1f0*/  @!P0 SYNCS.PHASECHK.TRANS64 P0, [R0+URZ+0x88], R5 ;  /* 0x00008805000085a7 */ /* 0x000ee400080010ff */
[----:B---3--:R-:W-:Y:S05]  /*f200*/  @!P0 BRA `(.L_x_181) ;  /* 0xfffffffc00f08947 */ /* 0x008fea000383ffff */
[----:B------:R-:W-:Y:S05]  /*f210*/  BRA `(.L_x_47) ;  /* 0xffffff3c00a47947 */ /* 0x000fea000383ffff */
.L_x_51:
[----:B------:R-:W-:-:S07]  /*f220*/  MOV R0, UR13 ;  /* 0x0000000d00007c02 */ /* 0x000fce0008000f00 */
.L_x_182:
[----:B---3--:R3:W4:Y:S02]  /*f230*/  SYNCS.PHASECHK.TRANS64.TRYWAIT P0, [R0+URZ+0xb0], R3 ;  /* 0x0000b003000075a7 */ /* 0x00872400080011ff */
[----:B----4-:R-:W-:Y:S05]  /*f240*/  @!P0 NANOSLEEP.SYNCS 0x989680 ;  /* 0x009896800000895d */ /* 0x010fea0003900000 */
[----:B------:R-:W4:Y:S02]  /*f250*/  @!P0 SYNCS.PHASECHK.TRANS64 P0, [R0+URZ+0xb0], R3 ;  /* 0x0000b003000085a7 */ /* 0x000f2400080010ff */
[----:B----4-:R-:W-:Y:S05]  /*f260*/  @!P0 BRA `(.L_x_182) ;  /* 0xfffffffc00f08947 */ /* 0x010fea000383ffff */
[----:B------:R-:W-:Y:S05]  /*f270*/  BRA `(.L_x_183) ;  /* 0xffffff4000407947 */ /* 0x000fea000383ffff */
.L_x_56:
[----:B-1----:R1:W2:Y:S02]  /*f280*/  SYNCS.PHASECHK.TRANS64.TRYWAIT P0, [R8+URZ+0x60], R5 ;  /* 0x00006005080075a7 */ /* 0x0022a400080011ff */
[----:B--2---:R-:W-:Y:S05]  /*f290*/  @!P0 NANOSLEEP.SYNCS 0x989680 ;  /* 0x009896800000895d */ /* 0x004fea0003900000 */
[----:B------:R-:W2:Y:S02]  /*f2a0*/  @!P0 SYNCS.PHASECHK.TRANS64 P0, [R8+URZ+0x60], R5 ;  /* 0x00006005080085a7 */ /* 0x000ea400080010ff */
[----:B--2---:R-:W-:Y:S05]  /*f2b0*/  @!P0 BRA `(.L_x_56) ;  /* 0xfffffffc00f08947 */ /* 0x004fea000383ffff */
[----:B------:R-:W-:Y:S05]  /*f2c0*/  BRA `(.L_x_184) ;  /* 0xffffff4400747947 */ /* 0x000fea000383ffff */
.L_x_59:
[----:B------:R-:W-:Y:S07]  /*f2d0*/  MOV R0, UR32 ;  /* 0x0000002000007c02 */ /* 0x000fee0008000f00 */
.L_x_185:
[----:B-1----:R1:W2:Y:S02]  /*f2e0*/  SYNCS.PHASECHK.TRANS64.TRYWAIT P0, [R0+URZ+0x58], R5 ;  /* 0x00005805000075a7 */ /* 0x0022a400080011ff */
[----:B--2---:R-:W-:Y:S05]  /*f2f0*/  @!P0 NANOSLEEP.SYNCS 0x989680 ;  /* 0x009896800000895d */ /* 0x004fea0003900000 */
[----:B------:R-:W2:Y:S02]  /*f300*/  @!P0 SYNCS.PHASECHK.TRANS64 P0, [R0+URZ+0x58], R5 ;  /* 0x00005805000085a7 */ /* 0x000ea400080010ff */
[----:B--2---:R-:W-:Y:S05]  /*f310*/  @!P0 BRA `(.L_x_185) ;  /* 0xfffffffc00f08947 */ /* 0x004fea000383ffff */
[----:B------:R-:W-:Y:S05]  /*f320*/  BRA `(.L_x_58) ;  /* 0xffffff4800ec7947 */ /* 0x000fea000383ffff */
.L_x_62:
[----:B------:R-:W-:Y:S07]  /*f330*/  MOV R0, UR16 ;  /* 0x0000001000007c02 */ /* 0x000fee0008000f00 */
.L_x_186:
[----:B-1----:R1:W2:Y:S02]  /*f340*/  SYNCS.PHASECHK.TRANS64.TRYWAIT P0, [R0+URZ+0x38], R5 ;  /* 0x00003805000075a7 */ /* 0x0022a400080011ff */
[----:B--2---:R-:W-:Y:S05]  /*f350*/  @!P0 NANOSLEEP.SYNCS 0x989680 ;  /* 0x009896800000895d */ /* 0x004fea0003900000 */
[----:B------:R-:W2:Y:S02]  /*f360*/  @!P0 SYNCS.PHASECHK.TRANS64 P0, [R0+URZ+0x38], R5 ;  /* 0x00003805000085a7 */ /* 0x000ea400080010ff */
[----:B--2---:R-:W-:Y:S05]  /*f370*/  @!P0 BRA `(.L_x_186) ;  /* 0xfffffffc00f08947 */ /* 0x004fea000383ffff */
[----:B------:R-:W-:Y:S05]  /*f380*/  BRA `(.L_x_187) ;  /* 0xffffff4c00547947 */ /* 0x000fea000383ffff */
.L_x_63:
[----:B------:R-:W-:Y:S07]  /*f390*/  MOV R0, UR17 ;  /* 0x0000001100007c02 */ /* 0x000fee0008000f00 */
.L_x_188:
[----:B-1----:R1:W2:Y:S02]  /*f3a0*/  SYNCS.PHASECHK.TRANS64.TRYWAIT P0, [R0+URZ+0x38], R5 ;  /* 0x00003805000075a7 */ /* 0x0022a400080011ff */
[----:B--2---:R-:W-:Y:S05]  /*f3b0*/  @!P0 NANOSLEEP.SYNCS 0x989680 ;  /* 0x009896800000895d */ /* 0x004fea0003900000 */
[----:B------:R-:W2:Y:S02]  /*f3c0*/  @!P0 SYNCS.PHASECHK.TRANS64 P0, [R0+URZ+0x38], R5 ;  /* 0x00003805000085a7 */ /* 0x000ea400080010ff */
[----:B--2---:R-:W-:Y:S05]  /*f3d0*/  @!P0 BRA `(.L_x_188) ;  /* 0xfffffffc00f08947 */ /* 0x004fea000383ffff */
[----:B------:R-:W-:Y:S05]  /*f3e0*/  BRA `(.L_x_189) ;  /* 0xffffff5000347947 */ /* 0x000fea000383ffff */
.L_x_64:
[----:B------:R-:W-:Y:S07]  /*f3f0*/  MOV R0, UR16 ;  /* 0x0000001000007c02 */ /* 0x000fee0008000f00 */
.L_x_190:
[----:B-1----:R1:W2:Y:S02]  /*f400*/  SYNCS.PHASECHK.TRANS64.TRYWAIT P0, [R0+URZ+0x38], R7 ;  /* 0x00003807000075a7 */ /* 0x0022a400080011ff */
[----:B--2---:R-:W-:Y:S05]  /*f410*/  @!P0 NANOSLEEP.SYNCS 0x989680 ;  /* 0x009896800000895d */ /* 0x004fea0003900000 */
[----:B------:R-:W2:Y:S02]  /*f420*/  @!P0 SYNCS.PHASECHK.TRANS64 P0, [R0+URZ+0x38], R7 ;  /* 0x00003807000085a7 */ /* 0x000ea400080010ff */
[----:B--2---:R-:W-:Y:S05]  /*f430*/  @!P0 BRA `(.L_x_190) ;  /* 0xfffffffc00f08947 */ /* 0x004fea000383ffff */
[----:B------:R-:W-:Y:S05]  /*f440*/  BRA `(.L_x_191) ;  /* 0xffffff5400087947 */ /* 0x000fea000383ffff */
.L_x_65:
[----:B------:R-:W-:Y:S07]  /*f450*/  MOV R0, UR21 ;  /* 0x0000001500007c02 */ /* 0x000fee0008000f00 */
.L_x_192:
[----:B-1----:R1:W2:Y:S02]  /*f460*/  SYNCS.PHASECHK.TRANS64.TRYWAIT P0, [R0+URZ+0x38], R7 ;  /* 0x00003807000075a7 */ /* 0x0022a400080011ff */
[----:B--2---:R-:W-:Y:S05]  /*f470*/  @!P0 NANOSLEEP.SYNCS 0x989680 ;  /* 0x009896800000895d */ /* 0x004fea0003900000 */
[----:B------:R-:W2:Y:S02]  /*f480*/  @!P0 SYNCS.PHASECHK.TRANS64 P0, [R0+URZ+0x38], R7 ;  /* 0x00003807000085a7 */ /* 0x000ea400080010ff */
[----:B--2---:R-:W-:Y:S05]  /*f490*/  @!P0 BRA `(.L_x_192) ;  /* 0xfffffffc00f08947 */ /* 0x004fea000383ffff */
[----:B------:R-:W-:Y:S05]  /*f4a0*/  BRA `(.L_x_193) ;  /* 0xffffff5400d87947 */ /* 0x000fea000383ffff */
.L_x_66:
[----:B------:R-:W-:Y:S07]  /*f4b0*/  MOV R0, UR6 ;  /* 0x0000000600007c02 */ /* 0x000fee0008000f00 */
.L_x_194:
[----:B-1----:R1:W2:Y:S02]  /*f4c0*/  SYNCS.PHASECHK.TRANS64.TRYWAIT P0, [R0+URZ+0x38], R7 ;  /* 0x00003807000075a7 */ /* 0x0022a400080011ff */
[----:B--2---:R-:W-:Y:S05]  /*f4d0*/  @!P0 NANOSLEEP.SYNCS 0x989680 ;  /* 0x009896800000895d */ /* 0x004fea0003900000 */
[----:B------:R-:W2:Y:S02]  /*f4e0*/  @!P0 SYNCS.PHASECHK.TRANS64 P0, [R0+URZ+0x38], R7 ;  /* 0x00003807000085a7 */ /* 0x000ea400080010ff */
[----:B--2---:R-:W-:Y:S05]  /*f4f0*/  @!P0 BRA `(.L_x_194) ;  /* 0xfffffffc00f08947 */ /* 0x004fea000383ffff */
[----:B------:R-:W-:Y:S05]  /*f500*/  BRA `(.L_x_195) ;  /* 0xffffff5800887947 */ /* 0x000fea000383ffff */
.L_x_67:
[----:B------:R-:W-:Y:S07]  /*f510*/  MOV R0, UR16 ;  /* 0x0000001000007c02 */ /* 0x000fee0008000f00 */
.L_x_196:
[----:B-1----:R1:W2:Y:S02]  /*f520*/  SYNCS.PHASECHK.TRANS64.TRYWAIT P0, [R0+URZ+0x38], R7 ;  /* 0x00003807000075a7 */ /* 0x0022a400080011ff */
[----:B--2---:R-:W-:Y:S05]  /*f530*/  @!P0 NANOSLEEP.SYNCS 0x989680 ;  /* 0x009896800000895d */ /* 0x004fea0003900000 */
[----:B------:R-:W2:Y:S02]  /*f540*/  @!P0 SYNCS.PHASECHK.TRANS64 P0, [R0+URZ+0x38], R7 ;  /* 0x00003807000085a7 */ /* 0x000ea400080010ff */
[----:B--2---:R-:W-:Y:S05]  /*f550*/  @!P0 BRA `(.L_x_196) ;  /* 0xfffffffc00f08947 */ /* 0x004fea000383ffff */
[----:B------:R-:W-:Y:S05]  /*f560*/  BRA `(.L_x_197) ;  /* 0xffffff5c00387947 */ /* 0x000fea000383ffff */
.L_x_68:
[----:B------:R-:W-:Y:S07]  /*f570*/  MOV R0, UR17 ;  /* 0x0000001100007c02 */ /* 0x000fee0008000f00 */
.L_x_198:
[----:B-1----:R1:W2:Y:S02]  /*f580*/  SYNCS.PHASECHK.TRANS64.TRYWAIT P0, [R0+URZ+0x38], R7 ;  /* 0x00003807000075a7 */ /* 0x0022a400080011ff */
[----:B--2---:R-:W-:Y:S05]  /*f590*/  @!P0 NANOSLEEP.SYNCS 0x989680 ;  /* 0x009896800000895d */ /* 0x004fea0003900000 */
[----:B------:R-:W2:Y:S02]  /*f5a0*/  @!P0 SYNCS.PHASECHK.TRANS64 P0, [R0+URZ+0x38], R7 ;  /* 0x00003807000085a7 */ /* 0x000ea400080010ff */
[----:B--2---:R-:W-:Y:S05]  /*f5b0*/  @!P0 BRA `(.L_x_198) ;  /* 0xfffffffc00f08947 */ /* 0x004fea000383ffff */
[----:B------:R-:W-:Y:S05]  /*f5c0*/  BRA `(.L_x_199) ;  /* 0xffffff6000087947 */ /* 0x000fea000383ffff */
.L_x_69:
[----:B------:R-:W-:Y:S07]  /*f5d0*/  MOV R0, UR16 ;  /* 0x0000001000007c02 */ /* 0x000fee0008000f00 */
.L_x_200:
[----:B-1----:R1:W2:Y:S02]  /*f5e0*/  SYNCS.PHASECHK.TRANS64.TRYWAIT P0, [R0+URZ+0x38], R5 ;  /* 0x00003805000075a7 */ /* 0x0022a400080011ff */
[----:B--2---:R-:W-:Y:S05]  /*f5f0*/  @!P0 NANOSLEEP.SYNCS 0x989680 ;  /* 0x009896800000895d */ /* 0x004fea0003900000 */
[----:B------:R-:W2:Y:S02]  /*f600*/  @!P0 SYNCS.PHASECHK.TRANS64 P0, [R0+URZ+0x38], R5 ;  /* 0x00003805000085a7 */ /* 0x000ea400080010ff */
[----:B--2---:R-:W-:Y:S05]  /*f610*/  @!P0 BRA `(.L_x_200) ;  /* 0xfffffffc00f08947 */ /* 0x004fea000383ffff */
[----:B------:R-:W-:Y:S05]  /*f620*/  BRA `(.L_x_201) ;  /* 0xffffff6000d87947 */ /* 0x000fea000383ffff */
.L_x_71:
[----:B------:R-:W-:-:S07]  /*f630*/  MOV R0, UR4 ;  /* 0x0000000400007c02 */ /* 0x000fce0008000f00 */
.L_x_202:
[----:B-1----:R1:W2:Y:S02]  /*f640*/  SYNCS.PHASECHK.TRANS64.TRYWAIT P0, [R0+URZ], R3 ;  /* 0x00000003000075a7 */ /* 0x0022a400080011ff */
[----:B--2---:R-:W-:Y:S05]  /*f650*/  @!P0 NANOSLEEP.SYNCS 0x989680 ;  /* 0x009896800000895d */ /* 0x004fea0003900000 */
[----:B------:R-:W2:Y:S02]  /*f660*/  @!P0 SYNCS.PHASECHK.TRANS64 P0, [R0+URZ], R3 ;  /* 0x00000003000085a7 */ /* 0x000ea400080010ff */
[----:B--2---:R-:W-:Y:S05]  /*f670*/  @!P0 BRA `(.L_x_202) ;  /* 0xfffffffc00f08947 */ /* 0x004fea000383ffff */
[----:B------:R-:W-:Y:S05]  /*f680*/  BRA `(.L_x_203) ;  /* 0xffffff6400cc7947 */ /* 0x000fea000383ffff */
.L_x_72:
[----:B------:R-:W-:-:S07]  /*f690*/  MOV R0, UR5 ;  /* 0x0000000500007c02 */ /* 0x000fce0008000f00 */
.L_x_204:
[----:B-1----:R1:W2:Y:S02]  /*f6a0*/  SYNCS.PHASECHK.TRANS64.TRYWAIT P0, [R0+URZ], R3 ;  /* 0x00000003000075a7 */ /* 0x0022a400080011ff */
[----:B--2---:R-:W-:Y:S05]  /*f6b0*/  @!P0 NANOSLEEP.SYNCS 0x989680 ;  /* 0x009896800000895d */ /* 0x004fea0003900000 */
[----:B------:R-:W2:Y:S02]  /*f6c0*/  @!P0 SYNCS.PHASECHK.TRANS64 P0, [R0+URZ], R3 ;  /* 0x00000003000085a7 */ /* 0x000ea400080010ff */
[----:B--2---:R-:W-:Y:S05]  /*f6d0*/  @!P0 BRA `(.L_x_204) ;  /* 0xfffffffc00f08947 */ /* 0x004fea000383ffff */
[----:B------:R-:W-:Y:S05]  /*f6e0*/  BRA `(.L_x_205) ;  /* 0xffffff6400d87947 */ /* 0x000fea000383ffff */
.L_x_74:
[----:B--2---:R2:W3:Y:S02]  /*f6f0*/  SYNCS.PHASECHK.TRANS64.TRYWAIT P0, [R0+URZ+0x60], R3 ;  /* 0x00006003000075a7 */ /* 0x0044e400080011ff */
[----:B---3--:R-:W-:Y:S05]  /*f700*/  @!P0 NANOSLEEP.SYNCS 0x989680 ;  /* 0x009896800000895d */ /* 0x008fea0003900000 */
[----:B------:R-:W3:Y:S02]  /*f710*/  @!P0 SYNCS.PHASECHK.TRANS64 P0, [R0+URZ+0x60], R3 ;  /* 0x00006003000085a7 */ /* 0x000ee400080010ff */
[----:B---3--:R-:W-:Y:S05]  /*f720*/  @!P0 BRA `(.L_x_74) ;  /* 0xfffffffc00f08947 */ /* 0x008fea000383ffff */
[----:B------:R-:W-:Y:S05]  /*f730*/  BRA `(.L_x_206) ;  /* 0xffffff6800c87947 */ /* 0x000fea000383ffff */
.L_x_84:
[----:B-1----:R1:W3:Y:S02]  /*f740*/  SYNCS.PHASECHK.TRANS64.TRYWAIT P0, [R4+URZ+0x20], R3 ;  /* 0x00002003040075a7 */ /* 0x0022e400080011ff */
[----:B---3--:R-:W-:Y:S05]  /*f750*/  @!P0 NANOSLEEP.SYNCS 0x989680 ;  /* 0x009896800000895d */ /* 0x008fea0003900000 */
[----:B------:R-:W3:Y:S02]  /*f760*/  @!P0 SYNCS.PHASECHK.TRANS64 P0, [R4+URZ+0x20], R3 ;  /* 0x00002003040085a7 */ /* 0x000ee400080010ff */
[----:B---3--:R-:W-:Y:S05]  /*f770*/  @!P0 BRA `(.L_x_84) ;  /* 0xfffffffc00f08947 */ /* 0x008fea000383ffff */
[----:B------:R-:W-:Y:S05]  /*f780*/  BRA `(.L_x_83) ;  /* 0xffffff7800947947 */ /* 0x000fea000383ffff */
.L_x_86:
[----:B-1----:R-:W-:Y:S04]  /*f790*/  MOV R3, UR47 ;  /* 0x0000002f00037c02 */ /* 0x002fe80008000f00 */
[----:B------:R1:W2:Y:S03]  /*f7a0*/  SYNCS.PHASECHK.TRANS64.TRYWAIT P1, [R3+URZ+0x80], R0 ;  /* 0x00008000030075a7 */ /* 0x0002a600080211ff */
[----:B--2---:R-:W-:Y:S05]  /*f7b0*/  @!P1 NANOSLEEP.SYNCS 0x989680 ;  /* 0x009896800000995d */ /* 0x004fea0003900000 */
[----:B------:R-:W2:Y:S02]  /*f7c0*/  @!P1 SYNCS.PHASECHK.TRANS64 P1, [R3+URZ+0x80], R0 ;  /* 0x00008000030095a7 */ /* 0x000ea400080210ff */
[----:B--2---:R-:W-:Y:S05]  /*f7d0*/  @!P1 BRA `(.L_x_86) ;  /* 0xfffffffc00ec9947 */ /* 0x004fea000383ffff */
[----:B------:R-:W-:Y:S05]  /*f7e0*/  BRA `(.L_x_85) ;  /* 0xffffff7c007c7947 */ /* 0x000fea000383ffff */
.L_x_97:
[----:B-1----:R1:W2:Y:S02]  /*f7f0*/  SYNCS.PHASECHK.TRANS64.TRYWAIT P0, [R5+URZ+0x20], R0 ;  /* 0x00002000050075a7 */ /* 0x0022a400080011ff */
[----:B--2---:R-:W-:Y:S05]  /*f800*/  @!P0 NANOSLEEP.SYNCS 0x989680 ;  /* 0x009896800000895d */ /* 0x004fea0003900000 */
[----:B------:R-:W2:Y:S02]  /*f810*/  @!P0 SYNCS.PHASECHK.TRANS64 P0, [R5+URZ+0x20], R0 ;  /* 0x00002000050085a7 */ /* 0x000ea400080010ff */
[----:B--2---:R-:W-:Y:S05]  /*f820*/  @!P0 BRA `(.L_x_97) ;  /* 0xfffffffc00f08947 */ /* 0x004fea000383ffff */
[----:B------:R-:W-:Y:S05]  /*f830*/  BRA `(.L_x_96) ;  /* 0xffffff8800707947 */ /* 0x000fea000383ffff */
.L_x_107:
[----:B-1----:R1:W2:Y:S02]  /*f840*/  SYNCS.PHASECHK.TRANS64.TRYWAIT P0, [R5+URZ+0x20], R4 ;  /* 0x00002004050075a7 */ /* 0x0022a400080011ff */
[----:B--2---:R-:W-:Y:S05]  /*f850*/  @!P0 NANOSLEEP.SYNCS 0x989680 ;  /* 0x009896800000895d */ /* 0x004fea0003900000 */
[----:B------:R-:W2:Y:S02]  /*f860*/  @!P0 SYNCS.PHASECHK.TRANS64 P0, [R5+URZ+0x20], R4 ;  /* 0x00002004050085a7 */ /* 0x000ea400080010ff */
[----:B--2---:R-:W-:Y:S05]  /*f870*/  @!P0 BRA `(.L_x_107) ;  /* 0xfffffffc00f08947 */ /* 0x004fea000383ffff */
[----:B------:R-:W-:Y:S05]  /*f880*/  BRA `(.L_x_106) ;  /* 0xffffff98002c7947 */ /* 0x000fea000383ffff */
.L_x_117:
[----:B-1----:R1:W2:Y:S02]  /*f890*/  SYNCS.PHASECHK.TRANS64.TRYWAIT P0, [R5+URZ+0x20], R4 ;  /* 0x00002004050075a7 */ /* 0x0022a400080011ff */
[----:B--2---:R-:W-:Y:S05]  /*f8a0*/  @!P0 NANOSLEEP.SYNCS 0x989680 ;  /* 0x009896800000895d */ /* 0x004fea0003900000 */
[----:B------:R-:W2:Y:S02]  /*f8b0*/  @!P0 SYNCS.PHASECHK.TRANS64 P0, [R5+URZ+0x20], R4 ;  /* 0x00002004050085a7 */ /* 0x000ea400080010ff */
[----:B--2---:R-:W-:Y:S05]  /*f8c0*/  @!P0 BRA `(.L_x_117) ;  /* 0xfffffffc00f08947 */ /* 0x004fea000383ffff */
[----:B------:R-:W-:Y:S05]  /*f8d0*/  BRA `(.L_x_116) ;  /* 0xffffffa400ec7947 */ /* 0x000fea000383ffff */
.L_x_127:
[----:B-1----:R1:W2:Y:S02]  /*f8e0*/  SYNCS.PHASECHK.TRANS64.TRYWAIT P0, [R5+URZ+0x20], R4 ;  /* 0x00002004050075a7 */ /* 0x0022a400080011ff */
[----:B--2---:R-:W-:Y:S05]  /*f8f0*/  @!P0 NANOSLEEP.SYNCS 0x989680 ;  /* 0x009896800000895d */ /* 0x004fea0003900000 */
[----:B------:R-:W2:Y:S02]  /*f900*/  @!P0 SYNCS.PHASECHK.TRANS64 P0, [R5+URZ+0x20], R4 ;  /* 0x00002004050085a7 */ /* 0x000ea400080010ff */
[----:B--2---:R-:W-:Y:S05]  /*f910*/  @!P0 BRA `(.L_x_127) ;  /* 0xfffffffc00f08947 */ /* 0x004fea000383ffff */
[----:B------:R-:W-:Y:S05]  /*f920*/  BRA `(.L_x_126) ;  /* 0xffffffb400ac7947 */ /* 0x000fea000383ffff */
.L_x_137:
[----:B-1----:R1:W2:Y:S02]  /*f930*/  SYNCS.PHASECHK.TRANS64.TRYWAIT P0, [R5+URZ+0x20], R4 ;  /* 0x00002004050075a7 */ /* 0x0022a400080011ff */
[----:B--2---:R-:W-:Y:S05]  /*f940*/  @!P0 NANOSLEEP.SYNCS 0x989680 ;  /* 0x009896800000895d */ /* 0x004fea0003900000 */
[----:B------:R-:W2:Y:S02]  /*f950*/  @!P0 SYNCS.PHASECHK.TRANS64 P0, [R5+URZ+0x20], R4 ;  /* 0x00002004050085a7 */ /* 0x000ea400080010ff */
[----:B--2---:R-:W-:Y:S05]  /*f960*/  @!P0 BRA `(.L_x_137) ;  /* 0xfffffffc00f08947 */ /* 0x004fea000383ffff */
[----:B------:R-:W-:Y:S05]  /*f970*/  BRA `(.L_x_136) ;  /* 0xffffffc4006c7947 */ /* 0x000fea000383ffff */
.L_x_147:
[----:B-1----:R1:W2:Y:S02]  /*f980*/  SYNCS.PHASECHK.TRANS64.TRYWAIT P0, [R5+URZ+0x20], R4 ;  /* 0x00002004050075a7 */ /* 0x0022a400080011ff */
[----:B--2---:R-:W-:Y:S05]  /*f990*/  @!P0 NANOSLEEP.SYNCS 0x989680 ;  /* 0x009896800000895d */ /* 0x004fea0003900000 */
[----:B------:R-:W2:Y:S02]  /*f9a0*/  @!P0 SYNCS.PHASECHK.TRANS64 P0, [R5+URZ+0x20], R4 ;  /* 0x00002004050085a7 */ /* 0x000ea400080010ff */
[----:B--2---:R-:W-:Y:S05]  /*f9b0*/  @!P0 BRA `(.L_x_147) ;  /* 0xfffffffc00f08947 */ /* 0x004fea000383ffff */
[----:B------:R-:W-:Y:S05]  /*f9c0*/  BRA `(.L_x_146) ;  /* 0xffffffd4002c7947 */ /* 0x000fea000383ffff */
.L_x_157:
[----:B-1----:R1:W2:Y:S02]  /*f9d0*/  SYNCS.PHASECHK.TRANS64.TRYWAIT P0, [R3+URZ+0x20], R102 ;  /* 0x00002066030075a7 */ /* 0x0022a400080011ff */
[----:B--2---:R-:W-:Y:S05]  /*f9e0*/  @!P0 NANOSLEEP.SYNCS 0x989680 ;  /* 0x009896800000895d */ /* 0x004fea0003900000 */
[----:B------:R-:W2:Y:S02]  /*f9f0*/  @!P0 SYNCS.PHASECHK.TRANS64 P0, [R3+URZ+0x20], R102 ;  /* 0x00002066030085a7 */ /* 0x000ea400080010ff */
[----:B--2---:R-:W-:Y:S05]  /*fa00*/  @!P0 BRA `(.L_x_157) ;  /* 0xfffffffc00f08947 */ /* 0x004fea000383ffff */
[----:B------:R-:W-:Y:S05]  /*fa10*/  BRA `(.L_x_156) ;  /* 0xffffffe000e87947 */ /* 0x000fea000383ffff */
        .weak           $__internal_0_$__cuda_sm10x_tcgen05_guardrail_trap_col_being_dealloced_not_returned_by_alloc
        .type           $__internal_0_$__cuda_sm10x_tcgen05_guardrail_trap_col_being_dealloced_not_returned_by_alloc,@function
        .size           $__internal_0_$__cuda_sm10x_tcgen05_guardrail_trap_col_being_dealloced_not_returned_by_alloc,($__internal_1_$__cuda_sm10x_tcgen05_guardrail_trap_phase_invalid_during_alloc - $__internal_0_$__cuda_sm10x_tcgen05_guardrail_trap_col_being_dealloced_not_returned_by_alloc)
$__internal_0_$__cuda_sm10x_tcgen05_guardrail_trap_col_being_dealloced_not_returned_by_alloc:
[----:B------:R-:W-:Y:S05]  /*fa20*/  BPT.TRAP 0x1 ;  /* 0x000000040000795c */ /* 0x000fea0000300000 */
[----:B------:R-:W-:-:S04]  /*fa30*/  HFMA2 R3, -RZ, RZ, 0, 0 ;  /* 0x00000000ff037431 */ /* 0x000fc800000001ff */
[----:B------:R-:W-:Y:S05]  /*fa40*/  RET.REL.NODEC R2 `(_ZN7cutlass13device_kernelINS_4gemm6kernel13GemmUniversalIN4cute5tupleIJiiiiEEENS1_10collective13CollectiveMmaINS1_41MainloopSm100TmaUmmaWarpSpecializedSparseILi2ELi2ELi1ENS5_IJNS4_1CILi1EEESB_SB_EEEEENS5_IJNSA_ILi128EEENSA_ILi256EEESE_EEENS_10bfloat16_tENS5_IJNS4_6LayoutINS5_IJiNS5_IJNSA_ILi2EEEiEEEiEEENS5_IJlNS5_IJSB_SJ_EEElEEEEENSI_INS5_IJNS5_IJNS5_IJNSA_ILi8EEESJ_SP_EEEiEEENS5_IJNS5_IJNSA_ILi16EEESJ_NSA_ILi4EEEEEEiEEEiEEENS5_IJNS5_IJNS5_IJSE_SS_NSA_ILi2048EEEEEENSA_ILi16384EEEEEENS5_IJNS5_IJSB_NSA_ILi1024EEENSA_ILi32EEEEEElEEElEEEEEEEESH_NS5_IJlSB_lEEENS4_8TiledMMAINS4_8MMA_AtomIJNS4_27SM100_MMA_F16BF16_SS_SPARSEISH_SH_fLi128ELi256ELNS4_4UMMA5MajorE0ELS1D_0ELNS1C_7ScaleInE0ELS1E_0EEEEEENSI_ISC_NS5_IJNSA_ILi0EEES1H_S1H_EEEEENS5_IJNS4_10UnderscoreES1K_S1K_EEEEENS4_13SM90_TMA_LOADENS4_14ComposedLayoutINS4_7SwizzleILi3ELi4ELi3EEENS4_25smem_sparse_ptr_flag_bitsILi2ELi16EEENSI_INS5_IJNS5_IJSB_SP_EEENS5_IJSJ_NSA_ILi64EEEEEEEEENS5_IJNS5_IJS1H_SE_EEESM_EEEEEEEvNS4_8identityES1N_NS1O_IS1Q_NS4_18smem_ptr_flag_bitsILi16EEENSI_INS5_IJSP_S1U_EEENS5_IJS1U_SB_EEEEEEEvS21_EENS_8epilogue10collective18CollectiveEpilogueINS29_23Sm100TmaWarpSpecializedILi3ELi2ELi32ELb1ELb0EEEJSG_NS5_IJNSI_ISE_SB_EENSI_IS12_SB_EEEEEfNS5_IJSB_llEEEfS2H_NS29_6fusion15FusionCallbacksIS2D_NS2I_17LinearCombinationIffffLNS_15FloatRoundStyleE2EEESG_S2G_JEEENS4_5SM1004TMEM4LOAD26SM100_TMEM_LOAD_32dp32b32xES1N_NS1O_INS1P_ILi2ELi5ELi2EEENS22_ILi32EEENSI_INS5_IJS12_ST_EEENS5_IJSB_S12_EEEEEEENS4_39AutoVectorizingCopyWithAssumedAlignmentILi128EEENS4_14SM90_TMA_STOREES2X_S2Z_S2Z_EEEvvEEEEvNT_6ParamsE) ;  /* 0xffffff04026c7950 */ /* 0x000fea0003c3ffff */
        .weak           $__internal_1_$__cuda_sm10x_tcgen05_guardrail_trap_phase_invalid_during_alloc
        .type           $__internal_1_$__cuda_sm10x_tcgen05_guardrail_trap_phase_invalid_during_alloc,@function
        .size           $__internal_1_$__cuda_sm10x_tcgen05_guardrail_trap_phase_invalid_during_alloc,($__internal_2_$__cuda_sm10x_tcgen05_guardrail_trap_unallocated_columns_being_dealloced - $__internal_1_$__cuda_sm10x_tcgen05_guardrail_trap_phase_invalid_during_alloc)
$__internal_1_$__cuda_sm10x_tcgen05_guardrail_trap_phase_invalid_during_alloc:
[----:B------:R-:W-:Y:S05]  /*fa50*/  BPT.TRAP 0x1 ;  /* 0x000000040000795c */ /* 0x000fea0000300000 */
[----:B------:R-:W-:-:S04]  /*fa60*/  MOV R3, 0x0 ;  /* 0x0000000000037802 */ /* 0x000fc80000000f00 */
[----:B------:R-:W-:Y:S05]  /*fa70*/  RET.REL.NODEC R2 `(_ZN7cutlass13device_kernelINS_4gemm6kernel13GemmUniversalIN4cute5tupleIJiiiiEEENS1_10collective13CollectiveMmaINS1_41MainloopSm100TmaUmmaWarpSpecializedSparseILi2ELi2ELi1ENS5_IJNS4_1CILi1EEESB_SB_EEEEENS5_IJNSA_ILi128EEENSA_ILi256EEESE_EEENS_10bfloat16_tENS5_IJNS4_6LayoutINS5_IJiNS5_IJNSA_ILi2EEEiEEEiEEENS5_IJlNS5_IJSB_SJ_EEElEEEEENSI_INS5_IJNS5_IJNS5_IJNSA_ILi8EEESJ_SP_EEEiEEENS5_IJNS5_IJNSA_ILi16EEESJ_NSA_ILi4EEEEEEiEEEiEEENS5_IJNS5_IJNS5_IJSE_SS_NSA_ILi2048EEEEEENSA_ILi16384EEEEEENS5_IJNS5_IJSB_NSA_ILi1024EEENSA_ILi32EEEEEElEEElEEEEEEEESH_NS5_IJlSB_lEEENS4_8TiledMMAINS4_8MMA_AtomIJNS4_27SM100_MMA_F16BF16_SS_SPARSEISH_SH_fLi128ELi256ELNS4_4UMMA5MajorE0ELS1D_0ELNS1C_7ScaleInE0ELS1E_0EEEEEENSI_ISC_NS5_IJNSA_ILi0EEES1H_S1H_EEEEENS5_IJNS4_10UnderscoreES1K_S1K_EEEEENS4_13SM90_TMA_LOADENS4_14ComposedLayoutINS4_7SwizzleILi3ELi4ELi3EEENS4_25smem_sparse_ptr_flag_bitsILi2ELi16EEENSI_INS5_IJNS5_IJSB_SP_EEENS5_IJSJ_NSA_ILi64EEEEEEEEENS5_IJNS5_IJS1H_SE_EEESM_EEEEEEEvNS4_8identityES1N_NS1O_IS1Q_NS4_18smem_ptr_flag_bitsILi16EEENSI_INS5_IJSP_S1U_EEENS5_IJS1U_SB_EEEEEEEvS21_EENS_8epilogue10collective18CollectiveEpilogueINS29_23Sm100TmaWarpSpecializedILi3ELi2ELi32ELb1ELb0EEEJSG_NS5_IJNSI_ISE_SB_EENSI_IS12_SB_EEEEEfNS5_IJSB_llEEEfS2H_NS29_6fusion15FusionCallbacksIS2D_NS2I_17LinearCombinationIffffLNS_15FloatRoundStyleE2EEESG_S2G_JEEENS4_5SM1004TMEM4LOAD26SM100_TMEM_LOAD_32dp32b32xES1N_NS1O_INS1P_ILi2ELi5ELi2EEENS22_ILi32EEENSI_INS5_IJS12_ST_EEENS5_IJSB_S12_EEEEEEENS4_39AutoVectorizingCopyWithAssumedAlignmentILi128EEENS4_14SM90_TMA_STOREES2X_S2Z_S2Z_EEEvvEEEEvNT_6ParamsE) ;  /* 0xffffff0402607950 */ /* 0x000fea0003c3ffff */
        .weak           $__internal_2_$__cuda_sm10x_tcgen05_guardrail_trap_unallocated_columns_being_dealloced
        .type           $__internal_2_$__cuda_sm10x_tcgen05_guardrail_trap_unallocated_columns_being_dealloced,@function
        .size           $__internal_2_$__cuda_sm10x_tcgen05_guardrail_trap_unallocated_columns_being_dealloced,(.L_x_208 - $__internal_2_$__cuda_sm10x_tcgen05_guardrail_trap_unallocated_columns_being_dealloced)
$__internal_2_$__cuda_sm10x_tcgen05_guardrail_trap_unallocated_columns_being_dealloced:
[----:B------:R-:W-:Y:S05]  /*fa80*/  BPT.TRAP 0x1 ;  /* 0x000000040000795c */ /* 0x000fea0000300000 */
[----:B------:R-:W-:-:S04]  /*fa90*/  HFMA2 R3, -RZ, RZ, 0, 0 ;  /* 0x00000000ff037431 */ /* 0x000fc800000001ff */
[----:B------:R-:W-:Y:S05]  /*faa0*/  RET.REL.NODEC R2 `(_ZN7cutlass13device_kernelINS_4gemm6kernel13GemmUniversalIN4cute5tupleIJiiiiEEENS1_10collective13CollectiveMmaINS1_41MainloopSm100TmaUmmaWarpSpecializedSparseILi2ELi2ELi1ENS5_IJNS4_1CILi1EEESB_SB_EEEEENS5_IJNSA_ILi128EEENSA_ILi256EEESE_EEENS_10bfloat16_tENS5_IJNS4_6LayoutINS5_IJiNS5_IJNSA_ILi2EEEiEEEiEEENS5_IJlNS5_IJSB_SJ_EEElEEEEENSI_INS5_IJNS5_IJNS5_IJNSA_ILi8EEESJ_SP_EEEiEEENS5_IJNS5_IJNSA_ILi16EEESJ_NSA_ILi4EEEEEEiEEEiEEENS5_IJNS5_IJNS5_IJSE_SS_NSA_ILi2048EEEEEENSA_ILi16384EEEEEENS5_IJNS5_IJSB_NSA_ILi1024EEENSA_ILi32EEEEEElEEElEEEEEEEESH_NS5_IJlSB_lEEENS4_8TiledMMAINS4_8MMA_AtomIJNS4_27SM100_MMA_F16BF16_SS_SPARSEISH_SH_fLi128ELi256ELNS4_4UMMA5MajorE0ELS1D_0ELNS1C_7ScaleInE0ELS1E_0EEEEEENSI_ISC_NS5_IJNSA_ILi0EEES1H_S1H_EEEEENS5_IJNS4_10UnderscoreES1K_S1K_EEEEENS4_13SM90_TMA_LOADENS4_14ComposedLayoutINS4_7SwizzleILi3ELi4ELi3EEENS4_25smem_sparse_ptr_flag_bitsILi2ELi16EEENSI_INS5_IJNS5_IJSB_SP_EEENS5_IJSJ_NSA_ILi64EEEEEEEEENS5_IJNS5_IJS1H_SE_EEESM_EEEEEEEvNS4_8identityES1N_NS1O_IS1Q_NS4_18smem_ptr_flag_bitsILi16EEENSI_INS5_IJSP_S1U_EEENS5_IJS1U_SB_EEEEEEEvS21_EENS_8epilogue10collective18CollectiveEpilogueINS29_23Sm100TmaWarpSpecializedILi3ELi2ELi32ELb1ELb0EEEJSG_NS5_IJNSI_ISE_SB_EENSI_IS12_SB_EEEEEfNS5_IJSB_llEEEfS2H_NS29_6fusion15FusionCallbacksIS2D_NS2I_17LinearCombinationIffffLNS_15FloatRoundStyleE2EEESG_S2G_JEEENS4_5SM1004TMEM4LOAD26SM100_TMEM_LOAD_32dp32b32xES1N_NS1O_INS1P_ILi2ELi5ELi2EEENS22_ILi32EEENSI_INS5_IJS12_ST_EEENS5_IJSB_S12_EEEEEEENS4_39AutoVectorizingCopyWithAssumedAlignmentILi128EEENS4_14SM90_TMA_STOREES2X_S2Z_S2Z_EEEvvEEEEvNT_6ParamsE) ;  /* 0xffffff0402547950 */ /* 0x000fea0003c3ffff */
.L_x_207:
[----:B------:R-:W-:-:S00]  /*fab0*/  BRA `(.L_x_207) ;  /* 0xfffffffc00fc7947 */ /* 0x000fc0000383ffff */
[----:B------:R-:W-:-:S00]  /*fac0*/  NOP ;  /* 0x0000000000007918 */ /* 0x000fc00000000000 */
        /* <DEDUP_REMOVED lines=11> */
.L_x_208:


//--------------------- .nv.global.init           --------------------------
	.section	.nv.global.init,"aw",@progbits
.nv.global.init:
	.type		$str$27,@object
	.size		$str$27,($str$28 - $str$27)
$str$27:
        /*0000*/ 	.byte	0x28, 0x61, 0x64, 0x64, 0x72, 0x65, 0x73, 0x73, 0x20, 0x26, 0x20, 0x6d, 0x61, 0x73, 0x6b, 0x29
        /*0010*/ 	.byte	0x20, 0x3d, 0x3d, 0x20, 0x30, 0x00
	.type		$str$28,@object
	.size		$str$28,($str$26 - $str$28)
$str$28:
        /*0016*/ 	.byte	0x2f, 0x74, 0x6d, 0x70, 0x2f, 0x63, 0x75, 0x74, 0x6c, 0x61, 0x73, 0x73, 0x5f, 0x73, 0x77, 0x65
        /*0026*/ 	.byte	0x65, 0x70, 0x5f, 0x73, 0x72, 0x63, 0x2f, 0x69, 0x6e, 0x63, 0x6c, 0x75, 0x64, 0x65, 0x2f, 0x63
        /*0036*/ 	.byte	0x75, 0x74, 0x65, 0x2f, 0x70, 0x6f, 0x69, 0x6e, 0x74, 0x65, 0x72, 0x5f, 0x66, 0x6c, 0x61, 0x67
        /*0046*/ 	.byte	0x67, 0x65, 0x64, 0x2e, 0x68, 0x70, 0x70, 0x00
	.type		$str$26,@object
	.size		$str$26,($str$25 - $str$26)
$str$26:
        /*004e*/ 	.byte	0x2f, 0x74, 0x6d, 0x70, 0x2f, 0x63, 0x75, 0x74, 0x6c, 0x61, 0x73, 0x73, 0x5f, 0x73, 0x77, 0x65
        /*005e*/ 	.byte	0x65, 0x70, 0x5f, 0x73, 0x72, 0x63, 0x2f, 0x69, 0x6e, 0x63, 0x6c, 0x75, 0x64, 0x65, 0x2f, 0x63
        /*006e*/ 	.byte	0x75, 0x74, 0x65, 0x2f, 0x61, 0x74, 0x6f, 0x6d, 0x2f, 0x63, 0x6f, 0x70, 0x79, 0x5f, 0x74, 0x72
        /*007e*/ 	.byte	0x61, 0x69, 0x74, 0x73, 0x5f, 0x73, 0x6d, 0x31, 0x30, 0x30, 0x2e, 0x68, 0x70, 0x70, 0x00
	.type		$str$25,@object
	.size		$str$25,(__unnamed_1 - $str$25)
$str$25:
        /*008d*/ 	.byte	0x28, 0x28, 0x75, 0x69, 0x6e, 0x74, 0x33, 0x32, 0x5f, 0x74, 0x28, 0x74, 0x68, 0x72, 0x65, 0x61
        /*009d*/ 	.byte	0x64, 0x49, 0x64, 0x78, 0x2e, 0x78, 0x29, 0x20, 0x2f, 0x20, 0x33, 0x32, 0x29, 0x20, 0x25, 0x20
        /*00ad*/ 	.byte	0x34, 0x29, 0x20, 0x3d, 0x3d, 0x20, 0x28, 0x28, 0x28, 0x74, 0x6d, 0x65, 0x6d, 0x5f, 0x61, 0x64
        /*00bd*/ 	.byte	0x64, 0x72, 0x20, 0x3e, 0x3e, 0x20, 0x31, 0x36, 0x29, 0x20, 0x2f, 0x20, 0x33, 0x32, 0x29, 0x20
        /*00cd*/ 	.byte	0x25, 0x20, 0x34, 0x29, 0x00
	.type		__unnamed_1,@object
	.size		__unnamed_1,(__unnamed_2 - __unnamed_1)
__unnamed_1:
        /*00d2*/ 	.byte	0x61, 0x75, 0x74, 0x6f, 0x20, 0x63, 0x75, 0x74, 0x65, 0x3a, 0x3a, 0x61, 0x73, 0x5f, 0x70, 0x6f
        /* <DEDUP_REMOVED lines=23> */
        /*0252*/ 	.byte	0x3a, 0x3a, 0x43, 0x3c, 0x34, 0x30, 0x39, 0x36, 0x3e, 0x3e, 0x3e, 0x3e, 0x5d, 0x00
	.type		__unnamed_2,@object
	.size		__unnamed_2,(.L_2 - __unnamed_2)
__unnamed_2:
        /* <DEDUP_REMOVED lines=42> */
        /*0500*/ 	.byte	0x3e, 0x5d, 0x00
.L_2:


//--------------------- .nv.shared._ZN7cutlass13device_kernelINS_4gemm6kernel13GemmUniversalIN4cute5tupleIJiiiiEEENS1_10collective13CollectiveMmaINS1_41MainloopSm100TmaUmmaWarpSpecializedSparseILi2ELi2ELi1ENS5_IJNS4_1CILi1EEESB_SB_EEEEENS5_IJNSA_ILi128EEENSA_ILi256EEESE_EEENS_10bfloat16_tENS5_IJNS4_6LayoutINS5_IJiNS5_IJNSA_ILi2EEEiEEEiEEENS5_IJlNS5_IJSB_SJ_EEElEEEEENSI_INS5_IJNS5_IJNS5_IJNSA_ILi8EEESJ_SP_EEEiEEENS5_IJNS5_IJNSA_ILi16EEESJ_NSA_ILi4EEEEEEiEEEiEEENS5_IJNS5_IJNS5_IJSE_SS_NSA_ILi2048EEEEEENSA_ILi16384EEEEEENS5_IJNS5_IJSB_NSA_ILi1024EEENSA_ILi32EEEEEElEEElEEEEEEEESH_NS5_IJlSB_lEEENS4_8TiledMMAINS4_8MMA_AtomIJNS4_27SM100_MMA_F16BF16_SS_SPARSEISH_SH_fLi128ELi256ELNS4_4UMMA5MajorE0ELS1D_0ELNS1C_7ScaleInE0ELS1E_0EEEEEENSI_ISC_NS5_IJNSA_ILi0EEES1H_S1H_EEEEENS5_IJNS4_10UnderscoreES1K_S1K_EEEEENS4_13SM90_TMA_LOADENS4_14ComposedLayoutINS4_7SwizzleILi3ELi4ELi3EEENS4_25smem_sparse_ptr_flag_bitsILi2ELi16EEENSI_INS5_IJNS5_IJSB_SP_EEENS5_IJSJ_NSA_ILi64EEEEEEEEENS5_IJNS5_IJS1H_SE_EEESM_EEEEEEEvNS4_8identityES1N_NS1O_IS1Q_NS4_18smem_ptr_flag_bitsILi16EEENSI_INS5_IJSP_S1U_EEENS5_IJS1U_SB_EEEEEEEvS21_EENS_8epilogue10collective18CollectiveEpilogueINS29_23Sm100TmaWarpSpecializedILi3ELi2ELi32ELb1ELb0EEEJSG_NS5_IJNSI_ISE_SB_EENSI_IS12_SB_EEEEEfNS5_IJSB_llEEEfS2H_NS29_6fusion15FusionCallbacksIS2D_NS2I_17LinearCombinationIffffLNS_15FloatRoundStyleE2EEESG_S2G_JEEENS4_5SM1004TMEM4LOAD26SM100_TMEM_LOAD_32dp32b32xES1N_NS1O_INS1P_ILi2ELi5ELi2EEENS22_ILi32EEENSI_INS5_IJS12_ST_EEENS5_IJSB_S12_EEEEEEENS4_39AutoVectorizingCopyWithAssumedAlignmentILi128EEENS4_14SM90_TMA_STOREES2X_S2Z_S2Z_EEEvvEEEEvNT_6ParamsE --------------------------
	.section	.nv.shared._ZN7cutlass13device_kernelINS_4gemm6kernel13GemmUniversalIN4cute5tupleIJiiiiEEENS1_10collective13CollectiveMmaINS1_41MainloopSm100TmaUmmaWarpSpecializedSparseILi2ELi2ELi1ENS5_IJNS4_1CILi1EEESB_SB_EEEEENS5_IJNSA_ILi128EEENSA_ILi256EEESE_EEENS_10bfloat16_tENS5_IJNS4_6LayoutINS5_IJiNS5_IJNSA_ILi2EEEiEEEiEEENS5_IJlNS5_IJSB_SJ_EEElEEEEENSI_INS5_IJNS5_IJNS5_IJNSA_ILi8EEESJ_SP_EEEiEEENS5_IJNS5_IJNSA_ILi16EEESJ_NSA_ILi4EEEEEEiEEEiEEENS5_IJNS5_IJNS5_IJSE_SS_NSA_ILi2048EEEEEENSA_ILi16384EEEEEENS5_IJNS5_IJSB_NSA_ILi1024EEENSA_ILi32EEEEEElEEElEEEEEEEESH_NS5_IJlSB_lEEENS4_8TiledMMAINS4_8MMA_AtomIJNS4_27SM100_MMA_F16BF16_SS_SPARSEISH_SH_fLi128ELi256ELNS4_4UMMA5MajorE0ELS1D_0ELNS1C_7ScaleInE0ELS1E_0EEEEEENSI_ISC_NS5_IJNSA_ILi0EEES1H_S1H_EEEEENS5_IJNS4_10UnderscoreES1K_S1K_EEEEENS4_13SM90_TMA_LOADENS4_14ComposedLayoutINS4_7SwizzleILi3ELi4ELi3EEENS4_25smem_sparse_ptr_flag_bitsILi2ELi16EEENSI_INS5_IJNS5_IJSB_SP_EEENS5_IJSJ_NSA_ILi64EEEEEEEEENS5_IJNS5_IJS1H_SE_EEESM_EEEEEEEvNS4_8identityES1N_NS1O_IS1Q_NS4_18smem_ptr_flag_bitsILi16EEENSI_INS5_IJSP_S1U_EEENS5_IJS1U_SB_EEEEEEEvS21_EENS_8epilogue10collective18CollectiveEpilogueINS29_23Sm100TmaWarpSpecializedILi3ELi2ELi32ELb1ELb0EEEJSG_NS5_IJNSI_ISE_SB_EENSI_IS12_SB_EEEEEfNS5_IJSB_llEEEfS2H_NS29_6fusion15FusionCallbacksIS2D_NS2I_17LinearCombinationIffffLNS_15FloatRoundStyleE2EEESG_S2G_JEEENS4_5SM1004TMEM4LOAD26SM100_TMEM_LOAD_32dp32b32xES1N_NS1O_INS1P_ILi2ELi5ELi2EEENS22_ILi32EEENSI_INS5_IJS12_ST_EEENS5_IJSB_S12_EEEEEEENS4_39AutoVectorizingCopyWithAssumedAlignmentILi128EEENS4_14SM90_TMA_STOREES2X_S2Z_S2Z_EEEvvEEEEvNT_6ParamsE,"aw",@nobits
	.sectionflags	@""
	.align	16
	.zero		1024


//--------------------- .nv.shared.reserved.0     --------------------------
	.section	.nv.shared.reserved.0,"aw",@nobits
	.weak		__nv_reservedSMEM_offset_0_alias
	.size		__nv_reservedSMEM_offset_0_alias, 0, 64
	.other		__nv_reservedSMEM_offset_0_alias,@"STO_CUDA_RESERVED_SHARED STV_DEFAULT"
__nv_reservedSMEM_offset_0_alias:
	.zero		0
.nv.shared.reserved.0:
	.zero		64
	.weak		__nv_reservedSMEM_tcgen05_partition
	.type		__nv_reservedSMEM_tcgen05_partition,@object
	.size		__nv_reservedSMEM_tcgen05_partition,(.L_0 - __nv_reservedSMEM_tcgen05_partition)
__nv_reservedSMEM_tcgen05_partition:
	.zero		32
.L_0:


//--------------------- .nv.global                --------------------------
	.section	.nv.global,"aw",@nobits
.nv.global:
	.type		_ZN39_INTERNAL_1b60ab20_4_k_cu_3530c915_40494cute1_E,@object
	.size		_ZN39_INTERNAL_1b60ab20_4_k_cu_3530c915_40494cute1_E,(_ZN39_INTERNAL_1b60ab20_4_k_cu_3530c915_40494cuda3std3__45__cpo6cbeginE - _ZN39_INTERNAL_1b60ab20_4_k_cu_3530c915_40494cute1_E)
_ZN39_INTERNAL_1b60ab20_4_k_cu_3530c915_40494cute1_E:
	.zero		1
	.type		_ZN39_INTERNAL_1b60ab20_4_k_cu_3530c915_40494cuda3std3__45__cpo6cbeginE,@object
	.size		_ZN39_INTERNAL_1b60ab20_4_k_cu_3530c915_40494cuda3std3__45__cpo6cbeginE,(_ZN39_INTERNAL_1b60ab20_4_k_cu_3530c915_40494cuda3std3__48in_placeE - _ZN39_INTERNAL_1b60ab20_4_k_cu_3530c915_40494cuda3std3__45__cpo6cbeginE)
_ZN39_INTERNAL_1b60ab20_4_k_cu_3530c915_40494cuda3std3__45__cpo6cbeginE:
	.zero		1
	.type		_ZN39_INTERNAL_1b60ab20_4_k_cu_3530c915_40494cuda3std3__48in_placeE,@object
	.size		_ZN39_INTERNAL_1b60ab20_4_k_cu_3530c915_40494cuda3std3__48in_placeE,(_ZN39_INTERNAL_1b60ab20_4_k_cu_3530c915_40494cuda3std6ranges3__45__cpo9iter_moveE - _ZN39_INTERNAL_1b60ab20_4_k_cu_3530c915_40494cuda3std3__48in_placeE)
_ZN39_INTERNAL_1b60ab20_4_k_cu_3530c915_40494cuda3std3__48in_placeE:
	.zero		1
	.type		_ZN39_INTERNAL_1b60ab20_4_k_cu_3530c915_40494cuda3std6ranges3__45__cpo9iter_moveE,@object
	.size		_ZN39_INTERNAL_1b60ab20_4_k_cu_3530c915_40494cuda3std6ranges3__45__cpo9iter_moveE,(_ZN39_INTERNAL_1b60ab20_4_k_cu_3530c915_40494cuda3std3__45__cpo5beginE - _ZN39_INTERNAL_1b60ab20_4_k_cu_3530c915_40494cuda3std6ranges3__45__cpo9iter_moveE)
_ZN39_INTERNAL_1b60ab20_4_k_cu_3530c915_40494cuda3std6ranges3__45__cpo9iter_moveE:
	.zero		1
	.type		_ZN39_INTERNAL_1b60ab20_4_k_cu_3530c915_40494cuda3std3__45__cpo5beginE,@object
	.size		_ZN39_INTERNAL_1b60ab20_4_k_cu_3530c915_40494cuda3std3__45__cpo5beginE,(_ZN39_INTERNAL_1b60ab20_4_k_cu_3530c915_40494cuda3std3__441_GLOBAL__N__1b60ab20_4_k_cu_3530c915_40496ignoreE - _ZN39_INTERNAL_1b60ab20_4_k_cu_3530c915_40494cuda3std3__45__cpo5beginE)
_ZN39_INTERNAL_1b60ab20_4_k_cu_3530c915_40494cuda3std3__45__cpo5beginE:
	.zero		1
	.type		_ZN39_INTERNAL_1b60ab20_4_k_cu_3530c915_40494cuda3std3__441_GLOBAL__N__1b60ab20_4_k_cu_3530c915_40496ignoreE,@object
	.size		_ZN39_INTERNAL_1b60ab20_4_k_cu_3530c915_40494cuda3std3__441_GLOBAL__N__1b60ab20_4_k_cu_3530c915_40496ignoreE,(_ZN39_INTERNAL_1b60ab20_4_k_cu_3530c915_40494cute7productE - _ZN39_INTERNAL_1b60ab20_4_k_cu_3530c915_40494cuda3std3__441_GLOBAL__N__1b60ab20_4_k_cu_3530c915_40496ignoreE)
_ZN39_INTERNAL_1b60ab20_4_k_cu_3530c915_40494cuda3std3__441_GLOBAL__N__1b60ab20_4_k_cu_3530c915_40496ignoreE:
	.zero		1
	.type		_ZN39_INTERNAL_1b60ab20_4_k_cu_3530c915_40494cute7productE,@object
	.size		_ZN39_INTERNAL_1b60ab20_4_k_cu_3530c915_40494cute7productE,(_ZN39_INTERNAL_1b60ab20_4_k_cu_3530c915_40494cuda3std3__45__cpo3endE - _ZN39_INTERNAL_1b60ab20_4_k_cu_3530c915_40494cute7productE)
_ZN39_INTERNAL_1b60ab20_4_k_cu_3530c915_40494cute7productE:
	.zero		1
	.type		_ZN39_INTERNAL_1b60ab20_4_k_cu_3530c915_40494cuda3std3__45__cpo3endE,@object
	.size		_ZN39_INTERNAL_1b60ab20_4_k_cu_3530c915_40494cuda3std3__45__cpo3endE,(_ZN39_INTERNAL_1b60ab20_4_k_cu_3530c915_40494cuda3std3__419piecewise_constructE - _ZN39_INTERNAL_1b60ab20_4_k_cu_3530c915_40494cuda3std3__45__cpo3endE)
_ZN39_INTERNAL_1b60ab20_4_k_cu_3530c915_40494cuda3std3__45__cpo3endE:
	.zero		1
	.type		_ZN39_INTERNAL_1b60ab20_4_k_cu_3530c915_40494cuda3std3__419piecewise_constructE,@object
	.size		_ZN39_INTERNAL_1b60ab20_4_k_cu_3530c915_40494cuda3std3__419piecewise_constructE,(_ZN39_INTERNAL_1b60ab20_4_k_cu_3530c915_40494cuda3std3__45__cpo4cendE - _ZN39_INTERNAL_1b60ab20_4_k_cu_3530c915_40494cuda3std3__419piecewise_constructE)
_ZN39_INTERNAL_1b60ab20_4_k_cu_3530c915_40494cuda3std3__419piecewise_constructE:
	.zero		1
	.type		_ZN39_INTERNAL_1b60ab20_4_k_cu_3530c915_40494cuda3std3__45__cpo4cendE,@object
	.size		_ZN39_INTERNAL_1b60ab20_4_k_cu_3530c915_40494cuda3std3__45__cpo4cendE,(_ZN39_INTERNAL_1b60ab20_4_k_cu_3530c915_40494cuda3std6ranges3__45__cpo4swapE - _ZN39_INTERNAL_1b60ab20_4_k_cu_3530c915_40494cuda3std3__45__cpo4cendE)
_ZN39_INTERNAL_1b60ab20_4_k_cu_3530c915_40494cuda3std3__45__cpo4cendE:
	.zero		1
	.type		_ZN39_INTERNAL_1b60ab20_4_k_cu_3530c915_40494cuda3std6ranges3__45__cpo4swapE,@object
	.size		_ZN39_INTERNAL_1b60ab20_4_k_cu_3530c915_40494cuda3std6ranges3__45__cpo4swapE,(.L_10 - _ZN39_INTERNAL_1b60ab20_4_k_cu_3530c915_40494cuda3std6ranges3__45__cpo4swapE)
_ZN39_INTERNAL_1b60ab20_4_k_cu_3530c915_40494cuda3std6ranges3__45__cpo4swapE:
	.zero		1
.L_10:


//--------------------- .nv.constant0._ZN7cutlass13device_kernelINS_4gemm6kernel13GemmUniversalIN4cute5tupleIJiiiiEEENS1_10collective13CollectiveMmaINS1_41MainloopSm100TmaUmmaWarpSpecializedSparseILi2ELi2ELi1ENS5_IJNS4_1CILi1EEESB_SB_EEEEENS5_IJNSA_ILi128EEENSA_ILi256EEESE_EEENS_10bfloat16_tENS5_IJNS4_6LayoutINS5_IJiNS5_IJNSA_ILi2EEEiEEEiEEENS5_IJlNS5_IJSB_SJ_EEElEEEEENSI_INS5_IJNS5_IJNS5_IJNSA_ILi8EEESJ_SP_EEEiEEENS5_IJNS5_IJNSA_ILi16EEESJ_NSA_ILi4EEEEEEiEEEiEEENS5_IJNS5_IJNS5_IJSE_SS_NSA_ILi2048EEEEEENSA_ILi16384EEEEEENS5_IJNS5_IJSB_NSA_ILi1024EEENSA_ILi32EEEEEElEEElEEEEEEEESH_NS5_IJlSB_lEEENS4_8TiledMMAINS4_8MMA_AtomIJNS4_27SM100_MMA_F16BF16_SS_SPARSEISH_SH_fLi128ELi256ELNS4_4UMMA5MajorE0ELS1D_0ELNS1C_7ScaleInE0ELS1E_0EEEEEENSI_ISC_NS5_IJNSA_ILi0EEES1H_S1H_EEEEENS5_IJNS4_10UnderscoreES1K_S1K_EEEEENS4_13SM90_TMA_LOADENS4_14ComposedLayoutINS4_7SwizzleILi3ELi4ELi3EEENS4_25smem_sparse_ptr_flag_bitsILi2ELi16EEENSI_INS5_IJNS5_IJSB_SP_EEENS5_IJSJ_NSA_ILi64EEEEEEEEENS5_IJNS5_IJS1H_SE_EEESM_EEEEEEEvNS4_8identityES1N_NS1O_IS1Q_NS4_18smem_ptr_flag_bitsILi16EEENSI_INS5_IJSP_S1U_EEENS5_IJS1U_SB_EEEEEEEvS21_EENS_8epilogue10collective18CollectiveEpilogueINS29_23Sm100TmaWarpSpecializedILi3ELi2ELi32ELb1ELb0EEEJSG_NS5_IJNSI_ISE_SB_EENSI_IS12_SB_EEEEEfNS5_IJSB_llEEEfS2H_NS29_6fusion15FusionCallbacksIS2D_NS2I_17LinearCombinationIffffLNS_15FloatRoundStyleE2EEESG_S2G_JEEENS4_5SM1004TMEM4LOAD26SM100_TMEM_LOAD_32dp32b32xES1N_NS1O_INS1P_ILi2ELi5ELi2EEENS22_ILi32EEENSI_INS5_IJS12_ST_EEENS5_IJSB_S12_EEEEEEENS4_39AutoVectorizingCopyWithAssumedAlignmentILi128EEENS4_14SM90_TMA_STOREES2X_S2Z_S2Z_EEEvvEEEEvNT_6ParamsE --------------------------
	.section	.nv.constant0._ZN7cutlass13device_kernelINS_4gemm6kernel13GemmUniversalIN4cute5tupleIJiiiiEEENS1_10collective13CollectiveMmaINS1_41MainloopSm100TmaUmmaWarpSpecializedSparseILi2ELi2ELi1ENS5_IJNS4_1CILi1EEESB_SB_EEEEENS5_IJNSA_ILi128EEENSA_ILi256EEESE_EEENS_10bfloat16_tENS5_IJNS4_6LayoutINS5_IJiNS5_IJNSA_ILi2EEEiEEEiEEENS5_IJlNS5_IJSB_SJ_EEElEEEEENSI_INS5_IJNS5_IJNS5_IJNSA_ILi8EEESJ_SP_EEEiEEENS5_IJNS5_IJNSA_ILi16EEESJ_NSA_ILi4EEEEEEiEEEiEEENS5_IJNS5_IJNS5_IJSE_SS_NSA_ILi2048EEEEEENSA_ILi16384EEEEEENS5_IJNS5_IJSB_NSA_ILi1024EEENSA_ILi32EEEEEElEEElEEEEEEEESH_NS5_IJlSB_lEEENS4_8TiledMMAINS4_8MMA_AtomIJNS4_27SM100_MMA_F16BF16_SS_SPARSEISH_SH_fLi128ELi256ELNS4_4UMMA5MajorE0ELS1D_0ELNS1C_7ScaleInE0ELS1E_0EEEEEENSI_ISC_NS5_IJNSA_ILi0EEES1H_S1H_EEEEENS5_IJNS4_10UnderscoreES1K_S1K_EEEEENS4_13SM90_TMA_LOADENS4_14ComposedLayoutINS4_7SwizzleILi3ELi4ELi3EEENS4_25smem_sparse_ptr_flag_bitsILi2ELi16EEENSI_INS5_IJNS5_IJSB_SP_EEENS5_IJSJ_NSA_ILi64EEEEEEEEENS5_IJNS5_IJS1H_SE_EEESM_EEEEEEEvNS4_8identityES1N_NS1O_IS1Q_NS4_18smem_ptr_flag_bitsILi16EEENSI_INS5_IJSP_S1U_EEENS5_IJS1U_SB_EEEEEEEvS21_EENS_8epilogue10collective18CollectiveEpilogueINS29_23Sm100TmaWarpSpecializedILi3ELi2ELi32ELb1ELb0EEEJSG_NS5_IJNSI_ISE_SB_EENSI_IS12_SB_EEEEEfNS5_IJSB_llEEEfS2H_NS29_6fusion15FusionCallbacksIS2D_NS2I_17LinearCombinationIffffLNS_15FloatRoundStyleE2EEESG_S2G_JEEENS4_5SM1004TMEM4LOAD26SM100_TMEM_LOAD_32dp32b32xES1N_NS1O_INS1P_ILi2ELi5ELi2EEENS22_ILi32EEENSI_INS5_IJS12_ST_EEENS5_IJSB_S12_EEEEEEENS4_39AutoVectorizingCopyWithAssumedAlignmentILi128EEENS4_14SM90_TMA_STOREES2X_S2Z_S2Z_EEEvvEEEEvNT_6ParamsE,"a",@progbits
	.sectionflags	@""
	.align	4
.nv.constant0._ZN7cutlass13device_kernelINS_4gemm6kernel13GemmUniversalIN4cute5tupleIJiiiiEEENS1_10collective13CollectiveMmaINS1_41MainloopSm100TmaUmmaWarpSpecializedSparseILi2ELi2ELi1ENS5_IJNS4_1CILi1EEESB_SB_EEEEENS5_IJNSA_ILi128EEENSA_ILi256EEESE_EEENS_10bfloat16_tENS5_IJNS4_6LayoutINS5_IJiNS5_IJNSA_ILi2EEEiEEEiEEENS5_IJlNS5_IJSB_SJ_EEElEEEEENSI_INS5_IJNS5_IJNS5_IJNSA_ILi8EEESJ_SP_EEEiEEENS5_IJNS5_IJNSA_ILi16EEESJ_NSA_ILi4EEEEEEiEEEiEEENS5_IJNS5_IJNS5_IJSE_SS_NSA_ILi2048EEEEEENSA_ILi16384EEEEEENS5_IJNS5_IJSB_NSA_ILi1024EEENSA_ILi32EEEEEElEEElEEEEEEEESH_NS5_IJlSB_lEEENS4_8TiledMMAINS4_8MMA_AtomIJNS4_27SM100_MMA_F16BF16_SS_SPARSEISH_SH_fLi128ELi256ELNS4_4UMMA5MajorE0ELS1D_0ELNS1C_7ScaleInE0ELS1E_0EEEEEENSI_ISC_NS5_IJNSA_ILi0EEES1H_S1H_EEEEENS5_IJNS4_10UnderscoreES1K_S1K_EEEEENS4_13SM90_TMA_LOADENS4_14ComposedLayoutINS4_7SwizzleILi3ELi4ELi3EEENS4_25smem_sparse_ptr_flag_bitsILi2ELi16EEENSI_INS5_IJNS5_IJSB_SP_EEENS5_IJSJ_NSA_ILi64EEEEEEEEENS5_IJNS5_IJS1H_SE_EEESM_EEEEEEEvNS4_8identityES1N_NS1O_IS1Q_NS4_18smem_ptr_flag_bitsILi16EEENSI_INS5_IJSP_S1U_EEENS5_IJS1U_SB_EEEEEEEvS21_EENS_8epilogue10collective18CollectiveEpilogueINS29_23Sm100TmaWarpSpecializedILi3ELi2ELi32ELb1ELb0EEEJSG_NS5_IJNSI_ISE_SB_EENSI_IS12_SB_EEEEEfNS5_IJSB_llEEEfS2H_NS29_6fusion15FusionCallbacksIS2D_NS2I_17LinearCombinationIffffLNS_15FloatRoundStyleE2EEESG_S2G_JEEENS4_5SM1004TMEM4LOAD26SM100_TMEM_LOAD_32dp32b32xES1N_NS1O_INS1P_ILi2ELi5ELi2EEENS22_ILi32EEENSI_INS5_IJS12_ST_EEENS5_IJSB_S12_EEEEEEENS4_39AutoVectorizingCopyWithAssumedAlignmentILi128EEENS4_14SM90_TMA_STOREES2X_S2Z_S2Z_EEEvvEEEEvNT_6ParamsE:
	.zero		3456


//--------------------- SYMBOLS --------------------------

	.type		.nv.reservedSmem.offset0,@object
	.size		.nv.reservedSmem.offset0,0x4
	.type		.nv.reservedSmem.cap,@object
	.size		.nv.reservedSmem.cap,0x4
	.type		__assertfail,@function
